//
// Generated by NVIDIA NVVM Compiler
//
// Compiler Build ID: CL-36424714
// Cuda compilation tools, release 13.0, V13.0.88
// Based on NVVM 20.0.0
//

.version 9.0
.target sm_100
.address_size 64

	// .globl	exclusive_scan_block
// _ZZ14compact_countDPV5uint2Pji11setupParamsPViE7shmemCC has been demoted
.extern .shared .align 16 .b8 shmemESB[];
.extern .shared .align 16 .b8 shmemCM[];
.extern .shared .align 16 .b8 shmemSM[];

.visible .entry exclusive_scan_block(
	.param .u64 .ptr .align 1 exclusive_scan_block_param_0,
	.param .u32 exclusive_scan_block_param_1,
	.param .u64 .ptr .align 1 exclusive_scan_block_param_2
)
{
	.reg .pred 	%p<15>;
	.reg .b32 	%r<51>;
	.reg .b64 	%rd<9>;

	ld.param.u64 	%rd4, [exclusive_scan_block_param_0];
	ld.param.u32 	%r20, [exclusive_scan_block_param_1];
	ld.param.u64 	%rd3, [exclusive_scan_block_param_2];
	cvta.to.global.u64 	%rd1, %rd4;
	mov.u32 	%r1, %tid.x;
	and.b32  	%r2, %r1, 31;
	add.s32 	%r21, %r20, 1;
	setp.ge.u32 	%p1, %r1, %r21;
	mul.wide.u32 	%rd5, %r1, 4;
	add.s64 	%rd2, %rd1, %rd5;
	shl.b32 	%r22, %r1, 2;
	mov.u32 	%r23, shmemESB;
	add.s32 	%r3, %r23, %r22;
	@%p1 bra 	$L__BB0_2;
	ld.global.u32 	%r48, [%rd2];
	st.volatile.shared.u32 	[%r3], %r48;
	bra.uni 	$L__BB0_3;
$L__BB0_2:
	mov.b32 	%r48, 0;
	st.volatile.shared.u32 	[%r3], %r48;
$L__BB0_3:
	bar.sync 	0;
	setp.eq.s32 	%p2, %r2, 0;
	mov.b32 	%r50, 0;
	@%p2 bra 	$L__BB0_10;
	ld.volatile.shared.u32 	%r26, [%r3+-4];
	add.s32 	%r6, %r26, %r48;
	st.volatile.shared.u32 	[%r3], %r6;
	setp.eq.s32 	%p3, %r2, 1;
	@%p3 bra 	$L__BB0_9;
	ld.volatile.shared.u32 	%r27, [%r3+-8];
	add.s32 	%r7, %r27, %r6;
	st.volatile.shared.u32 	[%r3], %r7;
	setp.lt.u32 	%p4, %r2, 4;
	@%p4 bra 	$L__BB0_9;
	ld.volatile.shared.u32 	%r28, [%r3+-16];
	add.s32 	%r8, %r28, %r7;
	st.volatile.shared.u32 	[%r3], %r8;
	setp.lt.u32 	%p5, %r2, 8;
	@%p5 bra 	$L__BB0_9;
	ld.volatile.shared.u32 	%r29, [%r3+-32];
	add.s32 	%r9, %r29, %r8;
	st.volatile.shared.u32 	[%r3], %r9;
	setp.lt.u32 	%p6, %r2, 16;
	@%p6 bra 	$L__BB0_9;
	ld.volatile.shared.u32 	%r30, [%r3+-64];
	add.s32 	%r31, %r30, %r9;
	st.volatile.shared.u32 	[%r3], %r31;
$L__BB0_9:
	ld.volatile.shared.u32 	%r50, [%r3+-4];
$L__BB0_10:
	bar.sync 	0;
	setp.ne.s32 	%p7, %r2, 31;
	shr.u32 	%r32, %r1, 3;
	and.b32  	%r33, %r32, 124;
	add.s32 	%r12, %r23, %r33;
	@%p7 bra 	$L__BB0_12;
	ld.volatile.shared.u32 	%r35, [%r3];
	st.volatile.shared.u32 	[%r12], %r35;
$L__BB0_12:
	bar.sync 	0;
	ld.volatile.shared.u32 	%r13, [%r3];
	add.s32 	%r36, %r1, -32;
	setp.lt.u32 	%p8, %r36, -31;
	@%p8 bra 	$L__BB0_19;
	ld.volatile.shared.u32 	%r37, [%r3+-4];
	add.s32 	%r14, %r37, %r13;
	st.volatile.shared.u32 	[%r3], %r14;
	setp.lt.u32 	%p9, %r1, 2;
	@%p9 bra 	$L__BB0_18;
	ld.volatile.shared.u32 	%r38, [%r3+-8];
	add.s32 	%r15, %r38, %r14;
	st.volatile.shared.u32 	[%r3], %r15;
	setp.lt.u32 	%p10, %r1, 4;
	@%p10 bra 	$L__BB0_18;
	ld.volatile.shared.u32 	%r39, [%r3+-16];
	add.s32 	%r16, %r39, %r15;
	st.volatile.shared.u32 	[%r3], %r16;
	setp.lt.u32 	%p11, %r1, 8;
	@%p11 bra 	$L__BB0_18;
	ld.volatile.shared.u32 	%r40, [%r3+-32];
	add.s32 	%r17, %r40, %r16;
	st.volatile.shared.u32 	[%r3], %r17;
	setp.lt.u32 	%p12, %r1, 16;
	@%p12 bra 	$L__BB0_18;
	ld.volatile.shared.u32 	%r41, [%r3+-64];
	add.s32 	%r42, %r41, %r17;
	st.volatile.shared.u32 	[%r3], %r42;
$L__BB0_18:
	ld.volatile.shared.u32 	%r43, [%r3+-4];
$L__BB0_19:
	setp.lt.u32 	%p13, %r1, 32;
	bar.sync 	0;
	@%p13 bra 	$L__BB0_21;
	ld.volatile.shared.u32 	%r44, [%r12+-4];
	add.s32 	%r50, %r44, %r50;
$L__BB0_21:
	bar.sync 	0;
	st.global.u32 	[%rd2], %r50;
	bar.sync 	0;
	setp.ne.s32 	%p14, %r1, 0;
	@%p14 bra 	$L__BB0_23;
	mov.u32 	%r45, %ntid.x;
	add.s32 	%r46, %r45, -1;
	mul.wide.u32 	%rd6, %r46, 4;
	add.s64 	%rd7, %rd1, %rd6;
	ld.global.u32 	%r47, [%rd7];
	cvta.to.global.u64 	%rd8, %rd3;
	st.global.u32 	[%rd8], %r47;
$L__BB0_23:
	ret;

}
	// .globl	compact_count
.visible .entry compact_count(
	.param .u64 .ptr .align 1 compact_count_param_0,
	.param .u64 .ptr .align 1 compact_count_param_1,
	.param .u32 compact_count_param_2,
	.param .align 4 .b8 compact_count_param_3[16]
)
{
	.reg .pred 	%p<25>;
	.reg .b32 	%r<222>;
	.reg .b64 	%rd<33>;
	// demoted variable
	.shared .align 4 .b8 _ZZ14compact_countDPV5uint2Pji11setupParamsPViE7shmemCC[512];
	ld.param.u32 	%r3, [compact_count_param_3+8];
	ld.param.u32 	%r4, [compact_count_param_3+12];
	ld.param.u32 	%r1, [compact_count_param_3];
	ld.param.u32 	%r2, [compact_count_param_3+4];
	ld.param.u64 	%rd3, [compact_count_param_0];
	ld.param.u64 	%rd4, [compact_count_param_1];
	ld.param.u32 	%r54, [compact_count_param_2];
	cvta.to.global.u64 	%rd1, %rd3;
	cvta.to.global.u64 	%rd2, %rd4;
	mov.u32 	%r5, %tid.x;
	mov.u32 	%r6, %ntid.y;
	mov.u32 	%r55, %ctaid.x;
	mov.u32 	%r7, %tid.y;
	mad.lo.s32 	%r8, %r6, %r55, %r7;
	setp.lt.s32 	%p2, %r8, %r2;
	selp.u32 	%r56, 1, 0, %p2;
	add.s32 	%r9, %r1, %r56;
	setp.gt.s32 	%p3, %r8, %r2;
	@%p3 bra 	$L__BB1_2;
	mad.lo.s32 	%r57, %r8, %r1, %r8;
	shl.b32 	%r203, %r57, 6;
	bra.uni 	$L__BB1_3;
$L__BB1_2:
	mad.lo.s32 	%r58, %r2, %r1, %r2;
	sub.s32 	%r59, %r8, %r2;
	mad.lo.s32 	%r60, %r59, %r1, %r58;
	shl.b32 	%r203, %r60, 6;
$L__BB1_3:
	setp.lt.s32 	%p4, %r9, 1;
	mov.b32 	%r217, 0;
	@%p4 bra 	$L__BB1_15;
	shr.u32 	%r64, %r203, 31;
	add.s32 	%r65, %r203, %r64;
	shr.s32 	%r210, %r65, 1;
	mov.u32 	%r14, %ntid.x;
	and.b32  	%r15, %r9, 7;
	setp.lt.u32 	%p5, %r9, 8;
	mov.b32 	%r217, 0;
	@%p5 bra 	$L__BB1_7;
	shl.b32 	%r16, %r14, 3;
	add.s32 	%r205, %r5, %r210;
	and.b32  	%r67, %r9, 2147483640;
	neg.s32 	%r204, %r67;
	mov.b32 	%r217, 0;
	cvt.u64.u32 	%rd7, %r16;
$L__BB1_6:
	.pragma "nounroll";
	mul.wide.s32 	%rd5, %r205, 8;
	add.s64 	%rd6, %rd1, %rd5;
	ld.volatile.global.u32 	%r68, [%rd6];
	shr.u32 	%r69, %r68, 31;
	add.s32 	%r70, %r69, %r217;
	ld.volatile.global.u32 	%r71, [%rd6+4];
	shr.u32 	%r72, %r71, 31;
	add.s32 	%r73, %r70, %r72;
	add.s64 	%rd8, %rd6, %rd7;
	ld.volatile.global.u32 	%r74, [%rd8];
	shr.u32 	%r75, %r74, 31;
	add.s32 	%r76, %r75, %r73;
	ld.volatile.global.u32 	%r77, [%rd8+4];
	shr.u32 	%r78, %r77, 31;
	add.s32 	%r79, %r76, %r78;
	add.s64 	%rd9, %rd8, %rd7;
	ld.volatile.global.u32 	%r80, [%rd9];
	shr.u32 	%r81, %r80, 31;
	add.s32 	%r82, %r81, %r79;
	ld.volatile.global.u32 	%r83, [%rd9+4];
	shr.u32 	%r84, %r83, 31;
	add.s32 	%r85, %r82, %r84;
	add.s64 	%rd10, %rd9, %rd7;
	ld.volatile.global.u32 	%r86, [%rd10];
	shr.u32 	%r87, %r86, 31;
	add.s32 	%r88, %r87, %r85;
	ld.volatile.global.u32 	%r89, [%rd10+4];
	shr.u32 	%r90, %r89, 31;
	add.s32 	%r91, %r88, %r90;
	add.s64 	%rd11, %rd10, %rd7;
	ld.volatile.global.u32 	%r92, [%rd11];
	shr.u32 	%r93, %r92, 31;
	add.s32 	%r94, %r93, %r91;
	ld.volatile.global.u32 	%r95, [%rd11+4];
	shr.u32 	%r96, %r95, 31;
	add.s32 	%r97, %r94, %r96;
	add.s64 	%rd12, %rd11, %rd7;
	ld.volatile.global.u32 	%r98, [%rd12];
	shr.u32 	%r99, %r98, 31;
	add.s32 	%r100, %r99, %r97;
	ld.volatile.global.u32 	%r101, [%rd12+4];
	shr.u32 	%r102, %r101, 31;
	add.s32 	%r103, %r100, %r102;
	add.s64 	%rd13, %rd12, %rd7;
	ld.volatile.global.u32 	%r104, [%rd13];
	shr.u32 	%r105, %r104, 31;
	add.s32 	%r106, %r105, %r103;
	ld.volatile.global.u32 	%r107, [%rd13+4];
	shr.u32 	%r108, %r107, 31;
	add.s32 	%r109, %r106, %r108;
	add.s64 	%rd14, %rd13, %rd7;
	ld.volatile.global.u32 	%r110, [%rd14];
	shr.u32 	%r111, %r110, 31;
	add.s32 	%r112, %r111, %r109;
	ld.volatile.global.u32 	%r113, [%rd14+4];
	shr.u32 	%r114, %r113, 31;
	add.s32 	%r217, %r112, %r114;
	add.s32 	%r210, %r210, %r16;
	add.s32 	%r205, %r205, %r16;
	add.s32 	%r204, %r204, 8;
	setp.ne.s32 	%p6, %r204, 0;
	@%p6 bra 	$L__BB1_6;
$L__BB1_7:
	setp.eq.s32 	%p7, %r15, 0;
	@%p7 bra 	$L__BB1_15;
	and.b32  	%r30, %r9, 3;
	setp.lt.u32 	%p8, %r15, 4;
	@%p8 bra 	$L__BB1_10;
	add.s32 	%r116, %r210, %r5;
	mul.wide.s32 	%rd15, %r116, 8;
	add.s64 	%rd16, %rd1, %rd15;
	ld.volatile.global.u32 	%r117, [%rd16];
	shr.u32 	%r118, %r117, 31;
	add.s32 	%r119, %r118, %r217;
	ld.volatile.global.u32 	%r120, [%rd16+4];
	shr.u32 	%r121, %r120, 31;
	add.s32 	%r122, %r119, %r121;
	shl.b32 	%r123, %r14, 3;
	cvt.u64.u32 	%rd17, %r123;
	add.s64 	%rd18, %rd16, %rd17;
	ld.volatile.global.u32 	%r124, [%rd18];
	shr.u32 	%r125, %r124, 31;
	add.s32 	%r126, %r125, %r122;
	ld.volatile.global.u32 	%r127, [%rd18+4];
	shr.u32 	%r128, %r127, 31;
	add.s32 	%r129, %r126, %r128;
	add.s64 	%rd19, %rd18, %rd17;
	ld.volatile.global.u32 	%r130, [%rd19];
	shr.u32 	%r131, %r130, 31;
	add.s32 	%r132, %r131, %r129;
	ld.volatile.global.u32 	%r133, [%rd19+4];
	shr.u32 	%r134, %r133, 31;
	add.s32 	%r135, %r132, %r134;
	add.s64 	%rd20, %rd19, %rd17;
	ld.volatile.global.u32 	%r136, [%rd20];
	shr.u32 	%r137, %r136, 31;
	add.s32 	%r138, %r137, %r135;
	ld.volatile.global.u32 	%r139, [%rd20+4];
	shr.u32 	%r140, %r139, 31;
	add.s32 	%r217, %r138, %r140;
	shl.b32 	%r141, %r14, 2;
	add.s32 	%r210, %r141, %r210;
$L__BB1_10:
	setp.eq.s32 	%p9, %r30, 0;
	@%p9 bra 	$L__BB1_15;
	setp.eq.s32 	%p10, %r30, 1;
	@%p10 bra 	$L__BB1_13;
	add.s32 	%r143, %r210, %r5;
	mul.wide.s32 	%rd21, %r143, 8;
	add.s64 	%rd22, %rd1, %rd21;
	ld.volatile.global.u32 	%r144, [%rd22];
	shr.u32 	%r145, %r144, 31;
	add.s32 	%r146, %r145, %r217;
	ld.volatile.global.u32 	%r147, [%rd22+4];
	shr.u32 	%r148, %r147, 31;
	add.s32 	%r149, %r146, %r148;
	shl.b32 	%r150, %r14, 3;
	cvt.u64.u32 	%rd23, %r150;
	add.s64 	%rd24, %rd22, %rd23;
	ld.volatile.global.u32 	%r151, [%rd24];
	shr.u32 	%r152, %r151, 31;
	add.s32 	%r153, %r152, %r149;
	ld.volatile.global.u32 	%r154, [%rd24+4];
	shr.u32 	%r155, %r154, 31;
	add.s32 	%r217, %r153, %r155;
	shl.b32 	%r156, %r14, 1;
	add.s32 	%r210, %r210, %r156;
$L__BB1_13:
	and.b32  	%r157, %r9, 1;
	setp.eq.b32 	%p11, %r157, 1;
	not.pred 	%p12, %p11;
	@%p12 bra 	$L__BB1_15;
	add.s32 	%r158, %r210, %r5;
	mul.wide.s32 	%rd25, %r158, 8;
	add.s64 	%rd26, %rd1, %rd25;
	ld.volatile.global.u32 	%r159, [%rd26];
	shr.u32 	%r160, %r159, 31;
	add.s32 	%r161, %r160, %r217;
	ld.volatile.global.u32 	%r162, [%rd26+4];
	shr.u32 	%r163, %r162, 31;
	add.s32 	%r217, %r161, %r163;
$L__BB1_15:
	shl.b32 	%r164, %r7, 5;
	add.s32 	%r165, %r164, %r5;
	shl.b32 	%r166, %r165, 2;
	mov.u32 	%r167, _ZZ14compact_countDPV5uint2Pji11setupParamsPViE7shmemCC;
	add.s32 	%r168, %r167, %r166;
	st.volatile.shared.u32 	[%r168], %r217;
	bar.sync 	0;
	setp.gt.u32 	%p14, %r5, 15;
	mov.pred 	%p24, 0;
	@%p14 bra 	$L__BB1_18;
	shl.b32 	%r169, %r7, 7;
	add.s32 	%r43, %r167, %r169;
	shl.b32 	%r171, %r5, 2;
	add.s32 	%r172, %r43, %r171;
	ld.volatile.shared.u32 	%r173, [%r172+64];
	add.s32 	%r174, %r173, %r217;
	st.volatile.shared.u32 	[%r172], %r174;
	ld.volatile.shared.u32 	%r175, [%r172+32];
	add.s32 	%r176, %r175, %r174;
	st.volatile.shared.u32 	[%r172], %r176;
	ld.volatile.shared.u32 	%r177, [%r172+16];
	add.s32 	%r178, %r177, %r176;
	st.volatile.shared.u32 	[%r172], %r178;
	ld.volatile.shared.u32 	%r179, [%r172+8];
	add.s32 	%r180, %r179, %r178;
	st.volatile.shared.u32 	[%r172], %r180;
	ld.volatile.shared.u32 	%r181, [%r172+4];
	add.s32 	%r182, %r181, %r180;
	st.volatile.shared.u32 	[%r172], %r182;
	setp.ne.s32 	%p16, %r5, 0;
	@%p16 bra 	$L__BB1_18;
	ld.volatile.shared.u32 	%r183, [%r43];
	mul.wide.s32 	%rd27, %r8, 4;
	add.s64 	%rd28, %rd2, %rd27;
	st.global.u32 	[%rd28], %r183;
	mov.pred 	%p24, -1;
$L__BB1_18:
	setp.ne.s32 	%p18, %r8, 0;
	@%p18 bra 	$L__BB1_28;
	setp.lt.s32 	%p19, %r3, 1;
	mov.b32 	%r220, 0;
	@%p19 bra 	$L__BB1_24;
	add.s32 	%r44, %r4, %r5;
	mov.b32 	%r218, 0;
	mov.u32 	%r45, %ntid.x;
	mov.u32 	%r220, %r218;
$L__BB1_21:
	add.s32 	%r48, %r44, %r218;
	setp.ge.s32 	%p20, %r48, %r54;
	@%p20 bra 	$L__BB1_23;
	mul.wide.s32 	%rd29, %r48, 4;
	add.s64 	%rd30, %rd1, %rd29;
	ld.global.u32 	%r186, [%rd30];
	shr.u32 	%r187, %r186, 31;
	add.s32 	%r220, %r187, %r220;
$L__BB1_23:
	add.s32 	%r218, %r218, %r45;
	setp.lt.s32 	%p21, %r218, %r3;
	@%p21 bra 	$L__BB1_21;
$L__BB1_24:
	setp.gt.u32 	%p22, %r5, 15;
	shl.b32 	%r188, %r5, 2;
	add.s32 	%r53, %r167, %r188;
	st.volatile.shared.u32 	[%r53], %r220;
	bar.sync 	0;
	@%p22 bra 	$L__BB1_26;
	ld.volatile.shared.u32 	%r190, [%r53+64];
	add.s32 	%r191, %r190, %r220;
	st.volatile.shared.u32 	[%r53], %r191;
	ld.volatile.shared.u32 	%r192, [%r53+32];
	add.s32 	%r193, %r192, %r191;
	st.volatile.shared.u32 	[%r53], %r193;
	ld.volatile.shared.u32 	%r194, [%r53+16];
	add.s32 	%r195, %r194, %r193;
	st.volatile.shared.u32 	[%r53], %r195;
	ld.volatile.shared.u32 	%r196, [%r53+8];
	add.s32 	%r197, %r196, %r195;
	st.volatile.shared.u32 	[%r53], %r197;
	ld.volatile.shared.u32 	%r198, [%r53+4];
	add.s32 	%r199, %r198, %r197;
	st.volatile.shared.u32 	[%r53], %r199;
$L__BB1_26:
	not.pred 	%p23, %p24;
	@%p23 bra 	$L__BB1_28;
	ld.volatile.shared.u32 	%r200, [_ZZ14compact_countDPV5uint2Pji11setupParamsPViE7shmemCC];
	mov.u32 	%r201, %nctaid.x;
	mul.lo.s32 	%r202, %r201, %r6;
	mul.wide.u32 	%rd31, %r202, 4;
	add.s64 	%rd32, %rd2, %rd31;
	st.global.u32 	[%rd32], %r200;
$L__BB1_28:
	ret;

}
	// .globl	compact_move
.visible .entry compact_move(
	.param .u64 .ptr .align 1 compact_move_param_0,
	.param .u64 .ptr .align 1 compact_move_param_1,
	.param .u64 .ptr .align 1 compact_move_param_2,
	.param .u32 compact_move_param_3,
	.param .align 4 .b8 compact_move_param_4[16]
)
{
	.reg .pred 	%p<31>;
	.reg .b32 	%r<247>;
	.reg .b64 	%rd<45>;

	ld.param.u32 	%r98, [compact_move_param_4+12];
	ld.param.u32 	%r97, [compact_move_param_4+8];
	ld.param.u32 	%r95, [compact_move_param_4];
	ld.param.u32 	%r96, [compact_move_param_4+4];
	ld.param.u64 	%rd8, [compact_move_param_0];
	ld.param.u64 	%rd9, [compact_move_param_1];
	ld.param.u64 	%rd10, [compact_move_param_2];
	ld.param.u32 	%r94, [compact_move_param_3];
	cvta.to.global.u64 	%rd1, %rd9;
	cvta.to.global.u64 	%rd2, %rd8;
	cvta.to.global.u64 	%rd3, %rd10;
	mov.u32 	%r4, %tid.x;
	mov.u32 	%r5, %ntid.y;
	mov.u32 	%r99, %ctaid.x;
	mov.u32 	%r6, %tid.y;
	mad.lo.s32 	%r7, %r5, %r99, %r6;
	setp.lt.s32 	%p1, %r7, %r96;
	selp.u32 	%r100, 1, 0, %p1;
	add.s32 	%r8, %r95, %r100;
	setp.gt.s32 	%p2, %r7, %r96;
	@%p2 bra 	$L__BB2_2;
	mad.lo.s32 	%r101, %r7, %r95, %r7;
	shl.b32 	%r223, %r101, 6;
	bra.uni 	$L__BB2_3;
$L__BB2_2:
	mad.lo.s32 	%r102, %r96, %r95, %r96;
	sub.s32 	%r103, %r7, %r96;
	mad.lo.s32 	%r104, %r103, %r95, %r102;
	shl.b32 	%r223, %r104, 6;
$L__BB2_3:
	setp.lt.s32 	%p3, %r8, 1;
	mov.u32 	%r105, shmemCM;
	mad.lo.s32 	%r12, %r6, 192, %r105;
	@%p3 bra 	$L__BB2_40;
	mul.wide.s32 	%rd11, %r7, 4;
	add.s64 	%rd12, %rd3, %rd11;
	ld.global.u32 	%r236, [%rd12];
	shr.u32 	%r106, %r223, 31;
	add.s32 	%r107, %r223, %r106;
	shr.s32 	%r237, %r107, 1;
	add.s32 	%r108, %r12, 64;
	shl.b32 	%r109, %r4, 2;
	add.s32 	%r15, %r108, %r109;
	mov.u32 	%r16, %ntid.x;
	shl.b32 	%r110, %r16, 2;
	add.s32 	%r17, %r108, %r110;
	and.b32  	%r18, %r8, 3;
	setp.lt.u32 	%p4, %r8, 4;
	@%p4 bra 	$L__BB2_31;
	add.s32 	%r225, %r4, %r237;
	and.b32  	%r111, %r8, 2147483644;
	neg.s32 	%r224, %r111;
$L__BB2_6:
	setp.eq.s32 	%p5, %r4, 0;
	mul.wide.s32 	%rd13, %r225, 8;
	add.s64 	%rd4, %rd2, %rd13;
	ld.global.v2.u32 	{%r26, %r27}, [%rd4];
	shr.u32 	%r113, %r26, 31;
	shr.u32 	%r114, %r27, 31;
	add.s32 	%r115, %r114, %r113;
	mov.b32 	%r229, 0;
	st.volatile.shared.u32 	[%r15+-64], %r229;
	st.volatile.shared.u32 	[%r15], %r115;
	ld.volatile.shared.u32 	%r116, [%r15+-4];
	add.s32 	%r117, %r116, %r115;
	st.volatile.shared.u32 	[%r15], %r117;
	ld.volatile.shared.u32 	%r118, [%r15+-8];
	add.s32 	%r119, %r118, %r117;
	st.volatile.shared.u32 	[%r15], %r119;
	ld.volatile.shared.u32 	%r120, [%r15+-16];
	add.s32 	%r121, %r120, %r119;
	st.volatile.shared.u32 	[%r15], %r121;
	ld.volatile.shared.u32 	%r122, [%r15+-32];
	add.s32 	%r123, %r122, %r121;
	st.volatile.shared.u32 	[%r15], %r123;
	ld.volatile.shared.u32 	%r124, [%r15+-64];
	add.s32 	%r125, %r124, %r123;
	st.volatile.shared.u32 	[%r15], %r125;
	ld.volatile.shared.u32 	%r28, [%r17+-4];
	@%p5 bra 	$L__BB2_8;
	ld.volatile.shared.u32 	%r229, [%r15+-4];
$L__BB2_8:
	setp.gt.s32 	%p6, %r26, -1;
	@%p6 bra 	$L__BB2_10;
	and.b32  	%r126, %r26, 2147483647;
	add.s32 	%r127, %r229, %r236;
	mul.wide.s32 	%rd14, %r127, 4;
	add.s64 	%rd15, %rd1, %rd14;
	st.global.u32 	[%rd15], %r126;
	add.s32 	%r229, %r229, 1;
$L__BB2_10:
	setp.gt.s32 	%p7, %r27, -1;
	@%p7 bra 	$L__BB2_12;
	and.b32  	%r128, %r27, 2147483647;
	add.s32 	%r129, %r229, %r236;
	mul.wide.s32 	%rd16, %r129, 4;
	add.s64 	%rd17, %rd1, %rd16;
	st.global.u32 	[%rd17], %r128;
$L__BB2_12:
	add.s32 	%r33, %r28, %r236;
	shl.b32 	%r34, %r16, 3;
	cvt.u64.u32 	%rd18, %r34;
	add.s64 	%rd5, %rd4, %rd18;
	ld.global.v2.u32 	{%r35, %r36}, [%rd5];
	shr.u32 	%r131, %r35, 31;
	shr.u32 	%r132, %r36, 31;
	add.s32 	%r133, %r132, %r131;
	mov.b32 	%r231, 0;
	st.volatile.shared.u32 	[%r15+-64], %r231;
	st.volatile.shared.u32 	[%r15], %r133;
	ld.volatile.shared.u32 	%r134, [%r15+-4];
	add.s32 	%r135, %r134, %r133;
	st.volatile.shared.u32 	[%r15], %r135;
	ld.volatile.shared.u32 	%r136, [%r15+-8];
	add.s32 	%r137, %r136, %r135;
	st.volatile.shared.u32 	[%r15], %r137;
	ld.volatile.shared.u32 	%r138, [%r15+-16];
	add.s32 	%r139, %r138, %r137;
	st.volatile.shared.u32 	[%r15], %r139;
	ld.volatile.shared.u32 	%r140, [%r15+-32];
	add.s32 	%r141, %r140, %r139;
	st.volatile.shared.u32 	[%r15], %r141;
	ld.volatile.shared.u32 	%r142, [%r15+-64];
	add.s32 	%r143, %r142, %r141;
	st.volatile.shared.u32 	[%r15], %r143;
	ld.volatile.shared.u32 	%r37, [%r17+-4];
	@%p5 bra 	$L__BB2_14;
	ld.volatile.shared.u32 	%r231, [%r15+-4];
$L__BB2_14:
	setp.gt.s32 	%p9, %r35, -1;
	@%p9 bra 	$L__BB2_16;
	and.b32  	%r144, %r35, 2147483647;
	add.s32 	%r145, %r231, %r33;
	mul.wide.s32 	%rd19, %r145, 4;
	add.s64 	%rd20, %rd1, %rd19;
	st.global.u32 	[%rd20], %r144;
	add.s32 	%r231, %r231, 1;
$L__BB2_16:
	setp.gt.s32 	%p10, %r36, -1;
	@%p10 bra 	$L__BB2_18;
	and.b32  	%r146, %r36, 2147483647;
	add.s32 	%r147, %r231, %r33;
	mul.wide.s32 	%rd21, %r147, 4;
	add.s64 	%rd22, %rd1, %rd21;
	st.global.u32 	[%rd22], %r146;
$L__BB2_18:
	cvt.u64.u32 	%rd23, %r34;
	add.s32 	%r42, %r37, %r33;
	add.s64 	%rd6, %rd5, %rd23;
	ld.global.v2.u32 	{%r43, %r44}, [%rd6];
	shr.u32 	%r149, %r43, 31;
	shr.u32 	%r150, %r44, 31;
	add.s32 	%r151, %r150, %r149;
	mov.b32 	%r233, 0;
	st.volatile.shared.u32 	[%r15+-64], %r233;
	st.volatile.shared.u32 	[%r15], %r151;
	ld.volatile.shared.u32 	%r152, [%r15+-4];
	add.s32 	%r153, %r152, %r151;
	st.volatile.shared.u32 	[%r15], %r153;
	ld.volatile.shared.u32 	%r154, [%r15+-8];
	add.s32 	%r155, %r154, %r153;
	st.volatile.shared.u32 	[%r15], %r155;
	ld.volatile.shared.u32 	%r156, [%r15+-16];
	add.s32 	%r157, %r156, %r155;
	st.volatile.shared.u32 	[%r15], %r157;
	ld.volatile.shared.u32 	%r158, [%r15+-32];
	add.s32 	%r159, %r158, %r157;
	st.volatile.shared.u32 	[%r15], %r159;
	ld.volatile.shared.u32 	%r160, [%r15+-64];
	add.s32 	%r161, %r160, %r159;
	st.volatile.shared.u32 	[%r15], %r161;
	ld.volatile.shared.u32 	%r45, [%r17+-4];
	@%p5 bra 	$L__BB2_20;
	ld.volatile.shared.u32 	%r233, [%r15+-4];
$L__BB2_20:
	setp.gt.s32 	%p12, %r43, -1;
	@%p12 bra 	$L__BB2_22;
	and.b32  	%r162, %r43, 2147483647;
	add.s32 	%r163, %r233, %r42;
	mul.wide.s32 	%rd24, %r163, 4;
	add.s64 	%rd25, %rd1, %rd24;
	st.global.u32 	[%rd25], %r162;
	add.s32 	%r233, %r233, 1;
$L__BB2_22:
	setp.gt.s32 	%p13, %r44, -1;
	@%p13 bra 	$L__BB2_24;
	and.b32  	%r164, %r44, 2147483647;
	add.s32 	%r165, %r233, %r42;
	mul.wide.s32 	%rd26, %r165, 4;
	add.s64 	%rd27, %rd1, %rd26;
	st.global.u32 	[%rd27], %r164;
$L__BB2_24:
	cvt.u64.u32 	%rd28, %r34;
	add.s32 	%r50, %r45, %r42;
	add.s64 	%rd29, %rd6, %rd28;
	ld.global.v2.u32 	{%r51, %r52}, [%rd29];
	shr.u32 	%r167, %r51, 31;
	shr.u32 	%r168, %r52, 31;
	add.s32 	%r169, %r168, %r167;
	mov.b32 	%r235, 0;
	st.volatile.shared.u32 	[%r15+-64], %r235;
	st.volatile.shared.u32 	[%r15], %r169;
	ld.volatile.shared.u32 	%r170, [%r15+-4];
	add.s32 	%r171, %r170, %r169;
	st.volatile.shared.u32 	[%r15], %r171;
	ld.volatile.shared.u32 	%r172, [%r15+-8];
	add.s32 	%r173, %r172, %r171;
	st.volatile.shared.u32 	[%r15], %r173;
	ld.volatile.shared.u32 	%r174, [%r15+-16];
	add.s32 	%r175, %r174, %r173;
	st.volatile.shared.u32 	[%r15], %r175;
	ld.volatile.shared.u32 	%r176, [%r15+-32];
	add.s32 	%r177, %r176, %r175;
	st.volatile.shared.u32 	[%r15], %r177;
	ld.volatile.shared.u32 	%r178, [%r15+-64];
	add.s32 	%r179, %r178, %r177;
	st.volatile.shared.u32 	[%r15], %r179;
	ld.volatile.shared.u32 	%r53, [%r17+-4];
	@%p5 bra 	$L__BB2_26;
	ld.volatile.shared.u32 	%r235, [%r15+-4];
$L__BB2_26:
	setp.gt.s32 	%p15, %r51, -1;
	@%p15 bra 	$L__BB2_28;
	and.b32  	%r180, %r51, 2147483647;
	add.s32 	%r181, %r235, %r50;
	mul.wide.s32 	%rd30, %r181, 4;
	add.s64 	%rd31, %rd1, %rd30;
	st.global.u32 	[%rd31], %r180;
	add.s32 	%r235, %r235, 1;
$L__BB2_28:
	setp.gt.s32 	%p16, %r52, -1;
	@%p16 bra 	$L__BB2_30;
	and.b32  	%r182, %r52, 2147483647;
	add.s32 	%r183, %r235, %r50;
	mul.wide.s32 	%rd32, %r183, 4;
	add.s64 	%rd33, %rd1, %rd32;
	st.global.u32 	[%rd33], %r182;
$L__BB2_30:
	add.s32 	%r236, %r53, %r50;
	add.s32 	%r237, %r237, %r110;
	add.s32 	%r225, %r225, %r110;
	add.s32 	%r224, %r224, 4;
	setp.ne.s32 	%p17, %r224, 0;
	@%p17 bra 	$L__BB2_6;
$L__BB2_31:
	setp.eq.s32 	%p18, %r18, 0;
	@%p18 bra 	$L__BB2_40;
	add.s32 	%r239, %r4, %r237;
	neg.s32 	%r238, %r18;
$L__BB2_33:
	.pragma "nounroll";
	setp.eq.s32 	%p19, %r4, 0;
	mul.wide.s32 	%rd34, %r239, 8;
	add.s64 	%rd35, %rd2, %rd34;
	ld.global.v2.u32 	{%r69, %r70}, [%rd35];
	shr.u32 	%r185, %r69, 31;
	shr.u32 	%r186, %r70, 31;
	add.s32 	%r187, %r186, %r185;
	mov.b32 	%r242, 0;
	st.volatile.shared.u32 	[%r15+-64], %r242;
	st.volatile.shared.u32 	[%r15], %r187;
	ld.volatile.shared.u32 	%r188, [%r15+-4];
	add.s32 	%r189, %r188, %r187;
	st.volatile.shared.u32 	[%r15], %r189;
	ld.volatile.shared.u32 	%r190, [%r15+-8];
	add.s32 	%r191, %r190, %r189;
	st.volatile.shared.u32 	[%r15], %r191;
	ld.volatile.shared.u32 	%r192, [%r15+-16];
	add.s32 	%r193, %r192, %r191;
	st.volatile.shared.u32 	[%r15], %r193;
	ld.volatile.shared.u32 	%r194, [%r15+-32];
	add.s32 	%r195, %r194, %r193;
	st.volatile.shared.u32 	[%r15], %r195;
	ld.volatile.shared.u32 	%r196, [%r15+-64];
	add.s32 	%r197, %r196, %r195;
	st.volatile.shared.u32 	[%r15], %r197;
	ld.volatile.shared.u32 	%r71, [%r17+-4];
	@%p19 bra 	$L__BB2_35;
	ld.volatile.shared.u32 	%r242, [%r15+-4];
$L__BB2_35:
	setp.gt.s32 	%p20, %r69, -1;
	@%p20 bra 	$L__BB2_37;
	and.b32  	%r198, %r69, 2147483647;
	add.s32 	%r199, %r242, %r236;
	mul.wide.s32 	%rd36, %r199, 4;
	add.s64 	%rd37, %rd1, %rd36;
	st.global.u32 	[%rd37], %r198;
	add.s32 	%r242, %r242, 1;
$L__BB2_37:
	setp.gt.s32 	%p21, %r70, -1;
	@%p21 bra 	$L__BB2_39;
	and.b32  	%r200, %r70, 2147483647;
	add.s32 	%r201, %r242, %r236;
	mul.wide.s32 	%rd38, %r201, 4;
	add.s64 	%rd39, %rd1, %rd38;
	st.global.u32 	[%rd39], %r200;
$L__BB2_39:
	add.s32 	%r236, %r71, %r236;
	add.s32 	%r239, %r239, %r16;
	add.s32 	%r238, %r238, 1;
	setp.ne.s32 	%p22, %r238, 0;
	@%p22 bra 	$L__BB2_33;
$L__BB2_40:
	setp.ne.s32 	%p23, %r7, 0;
	@%p23 bra 	$L__BB2_50;
	mov.u32 	%r202, %nctaid.x;
	mul.lo.s32 	%r203, %r202, %r5;
	mul.wide.u32 	%rd40, %r203, 4;
	add.s64 	%rd7, %rd3, %rd40;
	setp.lt.s32 	%p24, %r97, 1;
	@%p24 bra 	$L__BB2_50;
	ld.global.u32 	%r244, [%rd7];
	add.s32 	%r80, %r98, %r4;
	add.s32 	%r205, %r12, 64;
	shl.b32 	%r206, %r4, 2;
	add.s32 	%r81, %r205, %r206;
	mov.u32 	%r82, %ntid.x;
	shl.b32 	%r207, %r82, 2;
	add.s32 	%r83, %r205, %r207;
	mov.b32 	%r243, 0;
$L__BB2_43:
	add.s32 	%r86, %r80, %r243;
	setp.ge.s32 	%p25, %r86, %r94;
	mov.b32 	%r245, 0;
	@%p25 bra 	$L__BB2_45;
	mul.wide.s32 	%rd41, %r86, 4;
	add.s64 	%rd42, %rd2, %rd41;
	ld.global.u32 	%r245, [%rd42];
$L__BB2_45:
	setp.eq.s32 	%p26, %r4, 0;
	shr.u32 	%r210, %r245, 31;
	mov.b32 	%r246, 0;
	st.volatile.shared.u32 	[%r81+-64], %r246;
	st.volatile.shared.u32 	[%r81], %r210;
	ld.volatile.shared.u32 	%r211, [%r81+-4];
	add.s32 	%r212, %r211, %r210;
	st.volatile.shared.u32 	[%r81], %r212;
	ld.volatile.shared.u32 	%r213, [%r81+-8];
	add.s32 	%r214, %r213, %r212;
	st.volatile.shared.u32 	[%r81], %r214;
	ld.volatile.shared.u32 	%r215, [%r81+-16];
	add.s32 	%r216, %r215, %r214;
	st.volatile.shared.u32 	[%r81], %r216;
	ld.volatile.shared.u32 	%r217, [%r81+-32];
	add.s32 	%r218, %r217, %r216;
	st.volatile.shared.u32 	[%r81], %r218;
	ld.volatile.shared.u32 	%r219, [%r81+-64];
	add.s32 	%r220, %r219, %r218;
	st.volatile.shared.u32 	[%r81], %r220;
	ld.volatile.shared.u32 	%r89, [%r83+-4];
	@%p26 bra 	$L__BB2_47;
	ld.volatile.shared.u32 	%r246, [%r81+-4];
$L__BB2_47:
	setp.ge.s32 	%p27, %r86, %r94;
	setp.gt.s32 	%p28, %r245, -1;
	or.pred  	%p29, %p27, %p28;
	@%p29 bra 	$L__BB2_49;
	and.b32  	%r221, %r245, 2147483647;
	add.s32 	%r222, %r246, %r244;
	mul.wide.s32 	%rd43, %r222, 4;
	add.s64 	%rd44, %rd1, %rd43;
	st.global.u32 	[%rd44], %r221;
$L__BB2_49:
	add.s32 	%r244, %r89, %r244;
	add.s32 	%r243, %r243, %r82;
	setp.lt.s32 	%p30, %r243, %r97;
	@%p30 bra 	$L__BB2_43;
$L__BB2_50:
	ret;

}
	// .globl	split_move
.visible .entry split_move(
	.param .u64 .ptr .align 1 split_move_param_0,
	.param .u64 .ptr .align 1 split_move_param_1,
	.param .u64 .ptr .align 1 split_move_param_2,
	.param .u32 split_move_param_3,
	.param .align 4 .b8 split_move_param_4[16]
)
{
	.reg .pred 	%p<24>;
	.reg .b32 	%r<230>;
	.reg .b64 	%rd<43>;

	ld.param.u32 	%r89, [split_move_param_4+12];
	ld.param.u32 	%r88, [split_move_param_4+8];
	ld.param.u32 	%r86, [split_move_param_4];
	ld.param.u32 	%r87, [split_move_param_4+4];
	ld.param.u64 	%rd6, [split_move_param_0];
	ld.param.u64 	%rd7, [split_move_param_1];
	ld.param.u64 	%rd8, [split_move_param_2];
	ld.param.u32 	%r85, [split_move_param_3];
	cvta.to.global.u64 	%rd1, %rd7;
	cvta.to.global.u64 	%rd2, %rd6;
	cvta.to.global.u64 	%rd3, %rd8;
	mov.u32 	%r3, %tid.x;
	mov.u32 	%r4, %ntid.y;
	mov.u32 	%r90, %ctaid.x;
	mov.u32 	%r5, %tid.y;
	mad.lo.s32 	%r6, %r4, %r90, %r5;
	setp.lt.s32 	%p1, %r6, %r87;
	selp.u32 	%r91, 1, 0, %p1;
	add.s32 	%r7, %r86, %r91;
	setp.gt.s32 	%p2, %r6, %r87;
	@%p2 bra 	$L__BB3_2;
	mad.lo.s32 	%r92, %r6, %r86, %r6;
	shl.b32 	%r207, %r92, 6;
	bra.uni 	$L__BB3_3;
$L__BB3_2:
	mad.lo.s32 	%r93, %r87, %r86, %r87;
	sub.s32 	%r94, %r6, %r87;
	mad.lo.s32 	%r95, %r94, %r86, %r93;
	shl.b32 	%r207, %r95, 6;
$L__BB3_3:
	mul.wide.s32 	%rd9, %r6, 4;
	add.s64 	%rd10, %rd3, %rd9;
	ld.global.u32 	%r220, [%rd10];
	mov.u32 	%r96, %nctaid.x;
	mul.lo.s32 	%r12, %r96, %r4;
	add.s32 	%r97, %r12, 1;
	mul.wide.u32 	%rd11, %r97, 4;
	add.s64 	%rd4, %rd3, %rd11;
	ld.global.u32 	%r98, [%rd4];
	sub.s32 	%r99, %r207, %r220;
	add.s32 	%r219, %r99, %r98;
	setp.lt.s32 	%p3, %r7, 1;
	mov.u32 	%r100, shmemSM;
	mad.lo.s32 	%r14, %r5, 192, %r100;
	@%p3 bra 	$L__BB3_24;
	shr.u32 	%r101, %r207, 31;
	add.s32 	%r102, %r207, %r101;
	shr.s32 	%r221, %r102, 1;
	add.s32 	%r103, %r14, 64;
	shl.b32 	%r104, %r3, 2;
	add.s32 	%r16, %r103, %r104;
	mov.u32 	%r17, %ntid.x;
	shl.b32 	%r105, %r17, 2;
	add.s32 	%r18, %r103, %r105;
	setp.eq.s32 	%p4, %r7, 1;
	@%p4 bra 	$L__BB3_17;
	add.s32 	%r209, %r3, %r221;
	and.b32  	%r106, %r7, 2147483646;
	neg.s32 	%r208, %r106;
$L__BB3_6:
	setp.eq.s32 	%p5, %r3, 0;
	mul.wide.s32 	%rd12, %r209, 8;
	add.s64 	%rd5, %rd2, %rd12;
	ld.global.v2.u32 	{%r26, %r27}, [%rd5];
	shr.u32 	%r108, %r26, 31;
	shr.u32 	%r109, %r27, 31;
	add.s32 	%r110, %r109, %r108;
	mov.b32 	%r213, 0;
	st.volatile.shared.u32 	[%r16+-64], %r213;
	st.volatile.shared.u32 	[%r16], %r110;
	ld.volatile.shared.u32 	%r111, [%r16+-4];
	add.s32 	%r112, %r111, %r110;
	st.volatile.shared.u32 	[%r16], %r112;
	ld.volatile.shared.u32 	%r113, [%r16+-8];
	add.s32 	%r114, %r113, %r112;
	st.volatile.shared.u32 	[%r16], %r114;
	ld.volatile.shared.u32 	%r115, [%r16+-16];
	add.s32 	%r116, %r115, %r114;
	st.volatile.shared.u32 	[%r16], %r116;
	ld.volatile.shared.u32 	%r117, [%r16+-32];
	add.s32 	%r118, %r117, %r116;
	st.volatile.shared.u32 	[%r16], %r118;
	ld.volatile.shared.u32 	%r119, [%r16+-64];
	add.s32 	%r120, %r119, %r118;
	st.volatile.shared.u32 	[%r16], %r120;
	ld.volatile.shared.u32 	%r28, [%r18+-4];
	@%p5 bra 	$L__BB3_8;
	ld.volatile.shared.u32 	%r213, [%r16+-4];
$L__BB3_8:
	setp.gt.s32 	%p6, %r26, -1;
	@%p6 bra 	$L__BB3_10;
	shl.b32 	%r121, %r3, 1;
	sub.s32 	%r215, %r121, %r213;
	and.b32  	%r122, %r26, 2147483647;
	add.s32 	%r123, %r213, %r220;
	mul.wide.s32 	%rd13, %r123, 4;
	add.s64 	%rd14, %rd1, %rd13;
	st.global.u32 	[%rd14], %r122;
	add.s32 	%r213, %r213, 1;
	bra.uni 	$L__BB3_11;
$L__BB3_10:
	shl.b32 	%r124, %r3, 1;
	sub.s32 	%r125, %r124, %r213;
	add.s32 	%r126, %r125, %r219;
	mul.wide.s32 	%rd15, %r126, 4;
	add.s64 	%rd16, %rd1, %rd15;
	st.global.u32 	[%rd16], %r26;
	add.s32 	%r215, %r125, 1;
$L__BB3_11:
	setp.gt.s32 	%p8, %r27, -1;
	and.b32  	%r128, %r27, 2147483647;
	selp.b32 	%r129, %r215, %r213, %p8;
	selp.b32 	%r130, %r219, %r220, %p8;
	add.s32 	%r131, %r129, %r130;
	mul.wide.s32 	%rd17, %r131, 4;
	add.s64 	%rd18, %rd1, %rd17;
	st.global.u32 	[%rd18], %r128;
	add.s32 	%r36, %r28, %r220;
	sub.s32 	%r132, %r219, %r28;
	add.s32 	%r37, %r132, 64;
	shl.b32 	%r133, %r17, 3;
	cvt.u64.u32 	%rd19, %r133;
	add.s64 	%rd20, %rd5, %rd19;
	ld.global.v2.u32 	{%r38, %r39}, [%rd20];
	shr.u32 	%r134, %r38, 31;
	shr.u32 	%r135, %r39, 31;
	add.s32 	%r136, %r135, %r134;
	mov.b32 	%r216, 0;
	st.volatile.shared.u32 	[%r16+-64], %r216;
	st.volatile.shared.u32 	[%r16], %r136;
	ld.volatile.shared.u32 	%r137, [%r16+-4];
	add.s32 	%r138, %r137, %r136;
	st.volatile.shared.u32 	[%r16], %r138;
	ld.volatile.shared.u32 	%r139, [%r16+-8];
	add.s32 	%r140, %r139, %r138;
	st.volatile.shared.u32 	[%r16], %r140;
	ld.volatile.shared.u32 	%r141, [%r16+-16];
	add.s32 	%r142, %r141, %r140;
	st.volatile.shared.u32 	[%r16], %r142;
	ld.volatile.shared.u32 	%r143, [%r16+-32];
	add.s32 	%r144, %r143, %r142;
	st.volatile.shared.u32 	[%r16], %r144;
	ld.volatile.shared.u32 	%r145, [%r16+-64];
	add.s32 	%r146, %r145, %r144;
	st.volatile.shared.u32 	[%r16], %r146;
	ld.volatile.shared.u32 	%r40, [%r18+-4];
	@%p5 bra 	$L__BB3_13;
	ld.volatile.shared.u32 	%r216, [%r16+-4];
$L__BB3_13:
	setp.gt.s32 	%p9, %r38, -1;
	@%p9 bra 	$L__BB3_15;
	shl.b32 	%r147, %r3, 1;
	sub.s32 	%r218, %r147, %r216;
	and.b32  	%r148, %r38, 2147483647;
	add.s32 	%r149, %r216, %r36;
	mul.wide.s32 	%rd21, %r149, 4;
	add.s64 	%rd22, %rd1, %rd21;
	st.global.u32 	[%rd22], %r148;
	add.s32 	%r216, %r216, 1;
	bra.uni 	$L__BB3_16;
$L__BB3_15:
	shl.b32 	%r150, %r3, 1;
	sub.s32 	%r151, %r150, %r216;
	add.s32 	%r152, %r151, %r37;
	mul.wide.s32 	%rd23, %r152, 4;
	add.s64 	%rd24, %rd1, %rd23;
	st.global.u32 	[%rd24], %r38;
	add.s32 	%r218, %r151, 1;
$L__BB3_16:
	setp.gt.s32 	%p10, %r39, -1;
	and.b32  	%r153, %r39, 2147483647;
	selp.b32 	%r154, %r218, %r216, %p10;
	selp.b32 	%r155, %r37, %r36, %p10;
	add.s32 	%r156, %r154, %r155;
	mul.wide.s32 	%rd25, %r156, 4;
	add.s64 	%rd26, %rd1, %rd25;
	st.global.u32 	[%rd26], %r153;
	add.s32 	%r220, %r40, %r36;
	sub.s32 	%r157, %r37, %r40;
	add.s32 	%r219, %r157, 64;
	shl.b32 	%r158, %r17, 1;
	add.s32 	%r221, %r221, %r158;
	add.s32 	%r209, %r209, %r158;
	add.s32 	%r208, %r208, 2;
	setp.ne.s32 	%p11, %r208, 0;
	@%p11 bra 	$L__BB3_6;
$L__BB3_17:
	and.b32  	%r159, %r7, 1;
	setp.eq.b32 	%p12, %r159, 1;
	not.pred 	%p13, %p12;
	@%p13 bra 	$L__BB3_24;
	setp.eq.s32 	%p14, %r3, 0;
	add.s32 	%r161, %r221, %r3;
	mul.wide.s32 	%rd27, %r161, 8;
	add.s64 	%rd28, %rd2, %rd27;
	ld.global.v2.u32 	{%r56, %r57}, [%rd28];
	shr.u32 	%r162, %r56, 31;
	shr.u32 	%r163, %r57, 31;
	add.s32 	%r164, %r163, %r162;
	mov.b32 	%r222, 0;
	st.volatile.shared.u32 	[%r16+-64], %r222;
	st.volatile.shared.u32 	[%r16], %r164;
	ld.volatile.shared.u32 	%r165, [%r16+-4];
	add.s32 	%r166, %r165, %r164;
	st.volatile.shared.u32 	[%r16], %r166;
	ld.volatile.shared.u32 	%r167, [%r16+-8];
	add.s32 	%r168, %r167, %r166;
	st.volatile.shared.u32 	[%r16], %r168;
	ld.volatile.shared.u32 	%r169, [%r16+-16];
	add.s32 	%r170, %r169, %r168;
	st.volatile.shared.u32 	[%r16], %r170;
	ld.volatile.shared.u32 	%r171, [%r16+-32];
	add.s32 	%r172, %r171, %r170;
	st.volatile.shared.u32 	[%r16], %r172;
	ld.volatile.shared.u32 	%r173, [%r16+-64];
	add.s32 	%r174, %r173, %r172;
	st.volatile.shared.u32 	[%r16], %r174;
	ld.volatile.shared.u32 	%r175, [%r18+-4];
	@%p14 bra 	$L__BB3_20;
	ld.volatile.shared.u32 	%r222, [%r16+-4];
$L__BB3_20:
	shl.b32 	%r176, %r3, 1;
	sub.s32 	%r224, %r176, %r222;
	setp.gt.s32 	%p15, %r56, -1;
	@%p15 bra 	$L__BB3_22;
	and.b32  	%r177, %r56, 2147483647;
	add.s32 	%r178, %r222, %r220;
	mul.wide.s32 	%rd29, %r178, 4;
	add.s64 	%rd30, %rd1, %rd29;
	st.global.u32 	[%rd30], %r177;
	add.s32 	%r222, %r222, 1;
	bra.uni 	$L__BB3_23;
$L__BB3_22:
	add.s32 	%r179, %r224, %r219;
	mul.wide.s32 	%rd31, %r179, 4;
	add.s64 	%rd32, %rd1, %rd31;
	st.global.u32 	[%rd32], %r56;
	add.s32 	%r224, %r224, 1;
$L__BB3_23:
	setp.gt.s32 	%p16, %r57, -1;
	and.b32  	%r180, %r57, 2147483647;
	selp.b32 	%r181, %r224, %r222, %p16;
	selp.b32 	%r182, %r219, %r220, %p16;
	add.s32 	%r183, %r181, %r182;
	mul.wide.s32 	%rd33, %r183, 4;
	add.s64 	%rd34, %rd1, %rd33;
	st.global.u32 	[%rd34], %r180;
$L__BB3_24:
	setp.ne.s32 	%p17, %r6, 0;
	@%p17 bra 	$L__BB3_36;
	mul.wide.u32 	%rd35, %r12, 4;
	add.s64 	%rd36, %rd3, %rd35;
	ld.global.u32 	%r227, [%rd36];
	ld.global.u32 	%r66, [%rd4];
	setp.lt.s32 	%p18, %r88, 1;
	@%p18 bra 	$L__BB3_36;
	add.s32 	%r68, %r89, %r3;
	add.s32 	%r185, %r14, 64;
	shl.b32 	%r186, %r3, 2;
	add.s32 	%r69, %r185, %r186;
	mov.u32 	%r70, %ntid.x;
	shl.b32 	%r187, %r70, 2;
	add.s32 	%r71, %r185, %r187;
	sub.s32 	%r188, %r89, %r227;
	add.s32 	%r226, %r188, %r66;
	mov.b32 	%r225, 0;
$L__BB3_27:
	add.s32 	%r76, %r68, %r225;
	setp.ge.s32 	%p19, %r76, %r85;
	mov.b32 	%r228, 0;
	@%p19 bra 	$L__BB3_29;
	mul.wide.s32 	%rd37, %r76, 4;
	add.s64 	%rd38, %rd2, %rd37;
	ld.global.u32 	%r228, [%rd38];
$L__BB3_29:
	setp.eq.s32 	%p20, %r3, 0;
	shr.u32 	%r191, %r228, 31;
	mov.b32 	%r229, 0;
	st.volatile.shared.u32 	[%r69+-64], %r229;
	st.volatile.shared.u32 	[%r69], %r191;
	ld.volatile.shared.u32 	%r192, [%r69+-4];
	add.s32 	%r193, %r192, %r191;
	st.volatile.shared.u32 	[%r69], %r193;
	ld.volatile.shared.u32 	%r194, [%r69+-8];
	add.s32 	%r195, %r194, %r193;
	st.volatile.shared.u32 	[%r69], %r195;
	ld.volatile.shared.u32 	%r196, [%r69+-16];
	add.s32 	%r197, %r196, %r195;
	st.volatile.shared.u32 	[%r69], %r197;
	ld.volatile.shared.u32 	%r198, [%r69+-32];
	add.s32 	%r199, %r198, %r197;
	st.volatile.shared.u32 	[%r69], %r199;
	ld.volatile.shared.u32 	%r200, [%r69+-64];
	add.s32 	%r201, %r200, %r199;
	st.volatile.shared.u32 	[%r69], %r201;
	ld.volatile.shared.u32 	%r79, [%r71+-4];
	@%p20 bra 	$L__BB3_31;
	ld.volatile.shared.u32 	%r229, [%r69+-4];
$L__BB3_31:
	setp.ge.s32 	%p21, %r76, %r85;
	@%p21 bra 	$L__BB3_35;
	setp.gt.s32 	%p22, %r228, -1;
	@%p22 bra 	$L__BB3_34;
	and.b32  	%r202, %r228, 2147483647;
	add.s32 	%r203, %r229, %r227;
	mul.wide.s32 	%rd39, %r203, 4;
	add.s64 	%rd40, %rd1, %rd39;
	st.global.u32 	[%rd40], %r202;
	bra.uni 	$L__BB3_35;
$L__BB3_34:
	add.s32 	%r204, %r226, %r3;
	sub.s32 	%r205, %r204, %r229;
	mul.wide.s32 	%rd41, %r205, 4;
	add.s64 	%rd42, %rd1, %rd41;
	st.global.u32 	[%rd42], %r228;
$L__BB3_35:
	add.s32 	%r227, %r79, %r227;
	sub.s32 	%r206, %r226, %r79;
	add.s32 	%r226, %r206, 32;
	add.s32 	%r225, %r225, %r70;
	setp.lt.s32 	%p23, %r225, %r88;
	@%p23 bra 	$L__BB3_27;
$L__BB3_36:
	ret;

}


// ===== COMPILED SASS (sm_100) =====

	.target	sm_100

	.elftype	@"ET_EXEC"


//--------------------- .note.nv.tkinfo           --------------------------
	.section	.note.nv.tkinfo,"",@"SHT_NOTE"
	.sectionflags	@"SHF_NOTE_NV_TKINFO"
	.tkinfo
        /*0018*/ 	.word	0x00000002
        /*0030*/ 	.string	""
        /*0030*/ 	.string	"ptxas"
        /*0030*/ 	.string	"Cuda compilation tools, release 13.0, V13.0.88"
        /*0030*/ 	.string	"Build cuda_13.0.r13.0/compiler.36424714_0"
        /*0030*/ 	.string	"-arch sm_100 -m 64 "



//--------------------- .note.nv.cuinfo           --------------------------
	.section	.note.nv.cuinfo,"",@"SHT_NOTE"
	.sectionflags	@"SHF_NOTE_NV_CUINFO"
        /*0018*/ 	.short	0x0002
        /*001a*/ 	.short	0x0064
        /*001c*/ 	.short	0x0082
	.zero		2


//--------------------- .nv.info                  --------------------------
	.section	.nv.info,"",@"SHT_CUDA_INFO"
	.align	4


	//----- nvinfo : EIATTR_REGCOUNT
	.align		4
        /*0000*/ 	.byte	0x04, 0x2f
        /*0002*/ 	.short	(.L_1 - .L_0)
	.align		4
.L_0:
        /*0004*/ 	.word	index@(exclusive_scan_block)
        /*0008*/ 	.word	0x00000010


	//----- nvinfo : EIATTR_FRAME_SIZE
	.align		4
.L_1:
        /*000c*/ 	.byte	0x04, 0x11
        /*000e*/ 	.short	(.L_3 - .L_2)
	.align		4
.L_2:
        /*0010*/ 	.word	index@(exclusive_scan_block)
        /*0014*/ 	.word	0x00000000


	//----- nvinfo : EIATTR_REGCOUNT
	.align		4
.L_3:
        /*0018*/ 	.byte	0x04, 0x2f
        /*001a*/ 	.short	(.L_5 - .L_4)
	.align		4
.L_4:
        /*001c*/ 	.word	index@(compact_count)
        /*0020*/ 	.word	0x00000020


	//----- nvinfo : EIATTR_FRAME_SIZE
	.align		4
.L_5:
        /*0024*/ 	.byte	0x04, 0x11
        /*0026*/ 	.short	(.L_7 - .L_6)
	.align		4
.L_6:
        /*0028*/ 	.word	index@(compact_count)
        /*002c*/ 	.word	0x00000000


	//----- nvinfo : EIATTR_REGCOUNT
	.align		4
.L_7:
        /*0030*/ 	.byte	0x04, 0x2f
        /*0032*/ 	.short	(.L_9 - .L_8)
	.align		4
.L_8:
        /*0034*/ 	.word	index@(compact_move)
        /*0038*/ 	.word	0x00000020


	//----- nvinfo : EIATTR_FRAME_SIZE
	.align		4
.L_9:
        /*003c*/ 	.byte	0x04, 0x11
        /*003e*/ 	.short	(.L_11 - .L_10)
	.align		4
.L_10:
        /*0040*/ 	.word	index@(compact_move)
        /*0044*/ 	.word	0x00000000


	//----- nvinfo : EIATTR_REGCOUNT
	.align		4
.L_11:
        /*0048*/ 	.byte	0x04, 0x2f
        /*004a*/ 	.short	(.L_13 - .L_12)
	.align		4
.L_12:
        /*004c*/ 	.word	index@(split_move)
        /*0050*/ 	.word	0x00000020


	//----- nvinfo : EIATTR_FRAME_SIZE
	.align		4
.L_13:
        /*0054*/ 	.byte	0x04, 0x11
        /*0056*/ 	.short	(.L_15 - .L_14)
	.align		4
.L_14:
        /*0058*/ 	.word	index@(split_move)
        /*005c*/ 	.word	0x00000000


	//----- nvinfo : EIATTR_MIN_STACK_SIZE
	.align		4
.L_15:
        /*0060*/ 	.byte	0x04, 0x12
        /*0062*/ 	.short	(.L_17 - .L_16)
	.align		4
.L_16:
        /*0064*/ 	.word	index@(split_move)
        /*0068*/ 	.word	0x00000000


	//----- nvinfo : EIATTR_MIN_STACK_SIZE
	.align		4
.L_17:
        /*006c*/ 	.byte	0x04, 0x12
        /*006e*/ 	.short	(.L_19 - .L_18)
	.align		4
.L_18:
        /*0070*/ 	.word	index@(compact_move)
        /*0074*/ 	.word	0x00000000


	//----- nvinfo : EIATTR_MIN_STACK_SIZE
	.align		4
.L_19:
        /*0078*/ 	.byte	0x04, 0x12
        /*007a*/ 	.short	(.L_21 - .L_20)
	.align		4
.L_20:
        /*007c*/ 	.word	index@(compact_count)
        /*0080*/ 	.word	0x00000000


	//----- nvinfo : EIATTR_MIN_STACK_SIZE
	.align		4
.L_21:
        /*0084*/ 	.byte	0x04, 0x12
        /*0086*/ 	.short	(.L_23 - .L_22)
	.align		4
.L_22:
        /*0088*/ 	.word	index@(exclusive_scan_block)
        /*008c*/ 	.word	0x00000000
.L_23:


//--------------------- .nv.compat                --------------------------
	.section	.nv.compat,"",@"SHT_CUDA_COMPAT_INFO"
	.align	4
        /*0000*/ 	.byte	0x02, 0x09, 0x00, 0x00, 0x02, 0x02, 0x01, 0x00, 0x02, 0x05, 0x05, 0x00, 0x03, 0x07, 0x01, 0x01
        /*0010*/ 	.byte	0x02, 0x03, 0x00, 0x00, 0x02, 0x06, 0x01, 0x00, 0x04, 0x0b, 0x08, 0x00, 0x09, 0x00, 0x00, 0x00
        /*0020*/ 	.byte	0x00, 0x00, 0x00, 0x00


//--------------------- .nv.info.split_move       --------------------------
	.section	.nv.info.split_move,"",@"SHT_CUDA_INFO"
	.sectionflags	@""
	.align	4


	//----- nvinfo : EIATTR_CUDA_API_VERSION
	.align		4
        /*0000*/ 	.byte	0x04, 0x37
        /*0002*/ 	.short	(.L_25 - .L_24)
.L_24:
        /*0004*/ 	.word	0x00000082


	//----- nvinfo : EIATTR_KPARAM_INFO
	.align		4
.L_25:
        /*0008*/ 	.byte	0x04, 0x17
        /*000a*/ 	.short	(.L_27 - .L_26)
.L_26:
        /*000c*/ 	.word	0x00000000
        /*0010*/ 	.short	0x0004
        /*0012*/ 	.short	0x001c
        /*0014*/ 	.byte	0x00, 0xf0, 0x41, 0x00


	//----- nvinfo : EIATTR_KPARAM_INFO
	.align		4
.L_27:
        /*0018*/ 	.byte	0x04, 0x17
        /*001a*/ 	.short	(.L_29 - .L_28)
.L_28:
        /*001c*/ 	.word	0x00000000
        /*0020*/ 	.short	0x0003
        /*0022*/ 	.short	0x0018
        /*0024*/ 	.byte	0x00, 0xf0, 0x11, 0x00


	//----- nvinfo : EIATTR_KPARAM_INFO
	.align		4
.L_29:
        /*0028*/ 	.byte	0x04, 0x17
        /*002a*/ 	.short	(.L_31 - .L_30)
.L_30:
        /*002c*/ 	.word	0x00000000
        /*0030*/ 	.short	0x0002
        /*0032*/ 	.short	0x0010
        /*0034*/ 	.byte	0x00, 0xf5, 0x21, 0x00


	//----- nvinfo : EIATTR_KPARAM_INFO
	.align		4
.L_31:
        /*0038*/ 	.byte	0x04, 0x17
        /*003a*/ 	.short	(.L_33 - .L_32)
.L_32:
        /*003c*/ 	.word	0x00000000
        /*0040*/ 	.short	0x0001
        /*0042*/ 	.short	0x0008
        /*0044*/ 	.byte	0x00, 0xf5, 0x21, 0x00


	//----- nvinfo : EIATTR_KPARAM_INFO
	.align		4
.L_33:
        /*0048*/ 	.byte	0x04, 0x17
        /*004a*/ 	.short	(.L_35 - .L_34)
.L_34:
        /*004c*/ 	.word	0x00000000
        /*0050*/ 	.short	0x0000
        /*0052*/ 	.short	0x0000
        /*0054*/ 	.byte	0x00, 0xf5, 0x21, 0x00


	//----- nvinfo : EIATTR_SPARSE_MMA_MASK
	.align		4
.L_35:
        /*0058*/ 	.byte	0x03, 0x50
        /*005a*/ 	.short	0x0000


	//----- nvinfo : EIATTR_MAXREG_COUNT
	.align		4
        /*005c*/ 	.byte	0x03, 0x1b
        /*005e*/ 	.short	0x00ff


	//----- nvinfo : EIATTR_MERCURY_ISA_VERSION
	.align		4
        /*0060*/ 	.byte	0x03, 0x5f
        /*0062*/ 	.short	0x0101


	//----- nvinfo : EIATTR_VRC_CTA_INIT_COUNT
	.align		4
        /*0064*/ 	.byte	0x02, 0x4a
	.zero		1
	.zero		1


	//----- nvinfo : EIATTR_EXIT_INSTR_OFFSETS
	.align		4
        /*0068*/ 	.byte	0x04, 0x1c
        /*006a*/ 	.short	(.L_37 - .L_36)


	//   ....[0]....
.L_36:
        /*006c*/ 	.word	0x00000cf0


	//   ....[1]....
        /*0070*/ 	.word	0x00000d40


	//   ....[2]....
        /*0074*/ 	.word	0x000010e0


	//----- nvinfo : EIATTR_CRS_STACK_SIZE
	.align		4
.L_37:
        /*0078*/ 	.byte	0x04, 0x1e
        /*007a*/ 	.short	(.L_39 - .L_38)
.L_38:
        /*007c*/ 	.word	0x00000000


	//----- nvinfo : EIATTR_CBANK_PARAM_SIZE
	.align		4
.L_39:
        /*0080*/ 	.byte	0x03, 0x19
        /*0082*/ 	.short	0x002c


	//----- nvinfo : EIATTR_PARAM_CBANK
	.align		4
        /*0084*/ 	.byte	0x04, 0x0a
        /*0086*/ 	.short	(.L_41 - .L_40)
	.align		4
.L_40:
        /*0088*/ 	.word	index@(.nv.constant0.split_move)
        /*008c*/ 	.short	0x0380
        /*008e*/ 	.short	0x002c


	//----- nvinfo : EIATTR_SW_WAR
	.align		4
.L_41:
        /*0090*/ 	.byte	0x04, 0x36
        /*0092*/ 	.short	(.L_43 - .L_42)
.L_42:
        /*0094*/ 	.word	0x00000008
.L_43:


//--------------------- .nv.info.compact_move     --------------------------
	.section	.nv.info.compact_move,"",@"SHT_CUDA_INFO"
	.sectionflags	@""
	.align	4


	//----- nvinfo : EIATTR_CUDA_API_VERSION
	.align		4
        /*0000*/ 	.byte	0x04, 0x37
        /*0002*/ 	.short	(.L_45 - .L_44)
.L_44:
        /*0004*/ 	.word	0x00000082


	//----- nvinfo : EIATTR_KPARAM_INFO
	.align		4
.L_45:
        /*0008*/ 	.byte	0x04, 0x17
        /*000a*/ 	.short	(.L_47 - .L_46)
.L_46:
        /*000c*/ 	.word	0x00000000
        /*0010*/ 	.short	0x0004
        /*0012*/ 	.short	0x001c
        /*0014*/ 	.byte	0x00, 0xf0, 0x41, 0x00


	//----- nvinfo : EIATTR_KPARAM_INFO
	.align		4
.L_47:
        /*0018*/ 	.byte	0x04, 0x17
        /*001a*/ 	.short	(.L_49 - .L_48)
.L_48:
        /*001c*/ 	.word	0x00000000
        /*0020*/ 	.short	0x0003
        /*0022*/ 	.short	0x0018
        /*0024*/ 	.byte	0x00, 0xf0, 0x11, 0x00


	//----- nvinfo : EIATTR_KPARAM_INFO
	.align		4
.L_49:
        /*0028*/ 	.byte	0x04, 0x17
        /*002a*/ 	.short	(.L_51 - .L_50)
.L_50:
        /*002c*/ 	.word	0x00000000
        /*0030*/ 	.short	0x0002
        /*0032*/ 	.short	0x0010
        /*0034*/ 	.byte	0x00, 0xf5, 0x21, 0x00


	//----- nvinfo : EIATTR_KPARAM_INFO
	.align		4
.L_51:
        /*0038*/ 	.byte	0x04, 0x17
        /*003a*/ 	.short	(.L_53 - .L_52)
.L_52:
        /*003c*/ 	.word	0x00000000
        /*0040*/ 	.short	0x0001
        /*0042*/ 	.short	0x0008
        /*0044*/ 	.byte	0x00, 0xf5, 0x21, 0x00


	//----- nvinfo : EIATTR_KPARAM_INFO
	.align		4
.L_53:
        /*0048*/ 	.byte	0x04, 0x17
        /*004a*/ 	.short	(.L_55 - .L_54)
.L_54:
        /*004c*/ 	.word	0x00000000
        /*0050*/ 	.short	0x0000
        /*0052*/ 	.short	0x0000
        /*0054*/ 	.byte	0x00, 0xf5, 0x21, 0x00


	//----- nvinfo : EIATTR_SPARSE_MMA_MASK
	.align		4
.L_55:
        /*0058*/ 	.byte	0x03, 0x50
        /*005a*/ 	.short	0x0000


	//----- nvinfo : EIATTR_MAXREG_COUNT
	.align		4
        /*005c*/ 	.byte	0x03, 0x1b
        /*005e*/ 	.short	0x00ff


	//----- nvinfo : EIATTR_MERCURY_ISA_VERSION
	.align		4
        /*0060*/ 	.byte	0x03, 0x5f
        /*0062*/ 	.short	0x0101


	//----- nvinfo : EIATTR_VRC_CTA_INIT_COUNT
	.align		4
        /*0064*/ 	.byte	0x02, 0x4a
	.zero		1
	.zero		1


	//----- nvinfo : EIATTR_EXIT_INSTR_OFFSETS
	.align		4
        /*0068*/ 	.byte	0x04, 0x1c
        /*006a*/ 	.short	(.L_57 - .L_56)


	//   ....[0]....
.L_56:
        /*006c*/ 	.word	0x00001010


	//   ....[1]....
        /*0070*/ 	.word	0x00001080


	//   ....[2]....
        /*0074*/ 	.word	0x000013a0


	//----- nvinfo : EIATTR_CRS_STACK_SIZE
	.align		4
.L_57:
        /*0078*/ 	.byte	0x04, 0x1e
        /*007a*/ 	.short	(.L_59 - .L_58)
.L_58:
        /*007c*/ 	.word	0x00000000


	//----- nvinfo : EIATTR_CBANK_PARAM_SIZE
	.align		4
.L_59:
        /*0080*/ 	.byte	0x03, 0x19
        /*0082*/ 	.short	0x002c


	//----- nvinfo : EIATTR_PARAM_CBANK
	.align		4
        /*0084*/ 	.byte	0x04, 0x0a
        /*0086*/ 	.short	(.L_61 - .L_60)
	.align		4
.L_60:
        /*0088*/ 	.word	index@(.nv.constant0.compact_move)
        /*008c*/ 	.short	0x0380
        /*008e*/ 	.short	0x002c


	//----- nvinfo : EIATTR_SW_WAR
	.align		4
.L_61:
        /*0090*/ 	.byte	0x04, 0x36
        /*0092*/ 	.short	(.L_63 - .L_62)
.L_62:
        /*0094*/ 	.word	0x00000008
.L_63:


//--------------------- .nv.info.compact_count    --------------------------
	.section	.nv.info.compact_count,"",@"SHT_CUDA_INFO"
	.sectionflags	@""
	.align	4


	//----- nvinfo : EIATTR_CUDA_API_VERSION
	.align		4
        /*0000*/ 	.byte	0x04, 0x37
        /*0002*/ 	.short	(.L_65 - .L_64)
.L_64:
        /*0004*/ 	.word	0x00000082


	//----- nvinfo : EIATTR_KPARAM_INFO
	.align		4
.L_65:
        /*0008*/ 	.byte	0x04, 0x17
        /*000a*/ 	.short	(.L_67 - .L_66)
.L_66:
        /*000c*/ 	.word	0x00000000
        /*0010*/ 	.short	0x0003
        /*0012*/ 	.short	0x0014
        /*0014*/ 	.byte	0x00, 0xf0, 0x41, 0x00


	//----- nvinfo : EIATTR_KPARAM_INFO
	.align		4
.L_67:
        /*0018*/ 	.byte	0x04, 0x17
        /*001a*/ 	.short	(.L_69 - .L_68)
.L_68:
        /*001c*/ 	.word	0x00000000
        /*0020*/ 	.short	0x0002
        /*0022*/ 	.short	0x0010
        /*0024*/ 	.byte	0x00, 0xf0, 0x11, 0x00


	//----- nvinfo : EIATTR_KPARAM_INFO
	.align		4
.L_69:
        /*0028*/ 	.byte	0x04, 0x17
        /*002a*/ 	.short	(.L_71 - .L_70)
.L_70:
        /*002c*/ 	.word	0x00000000
        /*0030*/ 	.short	0x0001
        /*0032*/ 	.short	0x0008
        /*0034*/ 	.byte	0x00, 0xf5, 0x21, 0x00


	//----- nvinfo : EIATTR_KPARAM_INFO
	.align		4
.L_71:
        /*0038*/ 	.byte	0x04, 0x17
        /*003a*/ 	.short	(.L_73 - .L_72)
.L_72:
        /*003c*/ 	.word	0x00000000
        /*0040*/ 	.short	0x0000
        /*0042*/ 	.short	0x0000
        /*0044*/ 	.byte	0x00, 0xf5, 0x21, 0x00


	//----- nvinfo : EIATTR_SPARSE_MMA_MASK
	.align		4
.L_73:
        /*0048*/ 	.byte	0x03, 0x50
        /*004a*/ 	.short	0x0000


	//----- nvinfo : EIATTR_MAXREG_COUNT
	.align		4
        /*004c*/ 	.byte	0x03, 0x1b
        /*004e*/ 	.short	0x00ff


	//----- nvinfo : EIATTR_NUM_BARRIERS
	.align		4
        /*0050*/ 	.byte	0x02, 0x4c
        /*0052*/ 	.byte	0x01
	.zero		1


	//----- nvinfo : EIATTR_MERCURY_ISA_VERSION
	.align		4
        /*0054*/ 	.byte	0x03, 0x5f
        /*0056*/ 	.short	0x0101


	//----- nvinfo : EIATTR_VRC_CTA_INIT_COUNT
	.align		4
        /*0058*/ 	.byte	0x02, 0x4a
	.zero		1
	.zero		1


	//----- nvinfo : EIATTR_EXIT_INSTR_OFFSETS
	.align		4
        /*005c*/ 	.byte	0x04, 0x1c
        /*005e*/ 	.short	(.L_75 - .L_74)


	//   ....[0]....
.L_74:
        /*0060*/ 	.word	0x00000bc0


	//   ....[1]....
        /*0064*/ 	.word	0x00000ea0


	//   ....[2]....
        /*0068*/ 	.word	0x00000f40


	//----- nvinfo : EIATTR_CRS_STACK_SIZE
	.align		4
.L_75:
        /*006c*/ 	.byte	0x04, 0x1e
        /*006e*/ 	.short	(.L_77 - .L_76)
.L_76:
        /*0070*/ 	.word	0x00000000


	//----- nvinfo : EIATTR_CBANK_PARAM_SIZE
	.align		4
.L_77:
        /*0074*/ 	.byte	0x03, 0x19
        /*0076*/ 	.short	0x0024


	//----- nvinfo : EIATTR_PARAM_CBANK
	.align		4
        /*0078*/ 	.byte	0x04, 0x0a
        /*007a*/ 	.short	(.L_79 - .L_78)
	.align		4
.L_78:
        /*007c*/ 	.word	index@(.nv.constant0.compact_count)
        /*0080*/ 	.short	0x0380
        /*0082*/ 	.short	0x0024


	//----- nvinfo : EIATTR_SW_WAR
	.align		4
.L_79:
        /*0084*/ 	.byte	0x04, 0x36
        /*0086*/ 	.short	(.L_81 - .L_80)
.L_80:
        /*0088*/ 	.word	0x00000008
.L_81:


//--------------------- .nv.info.exclusive_scan_block --------------------------
	.section	.nv.info.exclusive_scan_block,"",@"SHT_CUDA_INFO"
	.sectionflags	@""
	.align	4


	//----- nvinfo : EIATTR_CUDA_API_VERSION
	.align		4
        /*0000*/ 	.byte	0x04, 0x37
        /*0002*/ 	.short	(.L_83 - .L_82)
.L_82:
        /*0004*/ 	.word	0x00000082


	//----- nvinfo : EIATTR_KPARAM_INFO
	.align		4
.L_83:
        /*0008*/ 	.byte	0x04, 0x17
        /*000a*/ 	.short	(.L_85 - .L_84)
.L_84:
        /*000c*/ 	.word	0x00000000
        /*0010*/ 	.short	0x0002
        /*0012*/ 	.short	0x0010
        /*0014*/ 	.byte	0x00, 0xf5, 0x21, 0x00


	//----- nvinfo : EIATTR_KPARAM_INFO
	.align		4
.L_85:
        /*0018*/ 	.byte	0x04, 0x17
        /*001a*/ 	.short	(.L_87 - .L_86)
.L_86:
        /*001c*/ 	.word	0x00000000
        /*0020*/ 	.short	0x0001
        /*0022*/ 	.short	0x0008
        /*0024*/ 	.byte	0x00, 0xf0, 0x11, 0x00


	//----- nvinfo : EIATTR_KPARAM_INFO
	.align		4
.L_87:
        /*0028*/ 	.byte	0x04, 0x17
        /*002a*/ 	.short	(.L_89 - .L_88)
.L_88:
        /*002c*/ 	.word	0x00000000
        /*0030*/ 	.short	0x0000
        /*0032*/ 	.short	0x0000
        /*0034*/ 	.byte	0x00, 0xf5, 0x21, 0x00


	//----- nvinfo : EIATTR_SPARSE_MMA_MASK
	.align		4
.L_89:
        /*0038*/ 	.byte	0x03, 0x50
        /*003a*/ 	.short	0x0000


	//----- nvinfo : EIATTR_MAXREG_COUNT
	.align		4
        /*003c*/ 	.byte	0x03, 0x1b
        /*003e*/ 	.short	0x00ff


	//----- nvinfo : EIATTR_NUM_BARRIERS
	.align		4
        /*0040*/ 	.byte	0x02, 0x4c
        /*0042*/ 	.byte	0x01
	.zero		1


	//----- nvinfo : EIATTR_MERCURY_ISA_VERSION
	.align		4
        /*0044*/ 	.byte	0x03, 0x5f
        /*0046*/ 	.short	0x0101


	//----- nvinfo : EIATTR_VRC_CTA_INIT_COUNT
	.align		4
        /*0048*/ 	.byte	0x02, 0x4a
	.zero		1
	.zero		1


	//----- nvinfo : EIATTR_EXIT_INSTR_OFFSETS
	.align		4
        /*004c*/ 	.byte	0x04, 0x1c
        /*004e*/ 	.short	(.L_91 - .L_90)


	//   ....[0]....
.L_90:
        /*0050*/ 	.word	0x000005e0


	//   ....[1]....
        /*0054*/ 	.word	0x00000650


	//----- nvinfo : EIATTR_CRS_STACK_SIZE
	.align		4
.L_91:
        /*0058*/ 	.byte	0x04, 0x1e
        /*005a*/ 	.short	(.L_93 - .L_92)
.L_92:
        /*005c*/ 	.word	0x00000000


	//----- nvinfo : EIATTR_CBANK_PARAM_SIZE
	.align		4
.L_93:
        /*0060*/ 	.byte	0x03, 0x19
        /*0062*/ 	.short	0x0018


	//----- nvinfo : EIATTR_PARAM_CBANK
	.align		4
        /*0064*/ 	.byte	0x04, 0x0a
        /*0066*/ 	.short	(.L_95 - .L_94)
	.align		4
.L_94:
        /*0068*/ 	.word	index@(.nv.constant0.exclusive_scan_block)
        /*006c*/ 	.short	0x0380
        /*006e*/ 	.short	0x0018


	//----- nvinfo : EIATTR_SW_WAR
	.align		4
.L_95:
        /*0070*/ 	.byte	0x04, 0x36
        /*0072*/ 	.short	(.L_97 - .L_96)
.L_96:
        /*0074*/ 	.word	0x00000008
.L_97:


//--------------------- .nv.callgraph             --------------------------
	.section	.nv.callgraph,"",@"SHT_CUDA_CALLGRAPH"
	.align	4
	.sectionentsize	8
	.align		4
        /*0000*/ 	.word	0x00000000
	.align		4
        /*0004*/ 	.word	0xffffffff
	.align		4
        /*0008*/ 	.word	0x00000000
	.align		4
        /*000c*/ 	.word	0xfffffffe
	.align		4
        /*0010*/ 	.word	0x00000000
	.align		4
        /*0014*/ 	.word	0xfffffffd
	.align		4
        /*0018*/ 	.word	0x00000000
	.align		4
        /*001c*/ 	.word	0xfffffffc


//--------------------- .text.split_move          --------------------------
	.section	.text.split_move,"ax",@progbits
	.align	128
        .global         split_move
        .type           split_move,@function
        .size           split_move,(.L_x_42 - split_move)
        .other          split_move,@"STO_CUDA_ENTRY STV_DEFAULT"
split_move:
.text.split_move:
[----:B------:R-:W-:Y:S01]  /*0000*/  LDC R1, c[0x0][0x37c] ;  /* 0x0000df00ff017b82 */ /* 0x000fe20000000800 */
[----:B------:R-:W0:Y:S07]  /*0010*/  S2R R0, SR_CTAID.X ;  /* 0x0000000000007919 */ /* 0x000e2e0000002500 */
[----:B------:R-:W1:Y:S01]  /*0020*/  LDC R5, c[0x0][0x3a0] ;  /* 0x0000e800ff057b82 */ /* 0x000e620000000800 */
[----:B------:R-:W2:Y:S01]  /*0030*/  LDCU UR6, c[0x0][0x364] ;  /* 0x00006c80ff0677ac */ /* 0x000ea20008000800 */
[----:B------:R-:W-:Y:S01]  /*0040*/  MOV R9, 0x400 ;  /* 0x0000040000097802 */ /* 0x000fe20000000f00 */
[----:B------:R-:W0:Y:S01]  /*0050*/  S2R R13, SR_TID.Y ;  /* 0x00000000000d7919 */ /* 0x000e220000002200 */
[----:B------:R-:W-:Y:S01]  /*0060*/  BSSY.RECONVERGENT B0, `(.L_x_0) ;  /* 0x00000c7000007945 */ /* 0x000fe20003800200 */
[----:B------:R-:W3:Y:S01]  /*0070*/  LDCU UR7, c[0x0][0x39c] ;  /* 0x00007380ff0777ac */ /* 0x000ee20008000800 */
[----:B------:R-:W4:Y:S02]  /*0080*/  S2R R10, SR_CgaCtaId ;  /* 0x00000000000a7919 */ /* 0x000f240000008800 */
[----:B------:R-:W2:Y:S01]  /*0090*/  LDC R3, c[0x0][0x370] ;  /* 0x0000dc00ff037b82 */ /* 0x000ea20000000800 */
[----:B------:R-:W0:Y:S01]  /*00a0*/  LDCU.64 UR4, c[0x0][0x358] ;  /* 0x00006b00ff0477ac */ /* 0x000e220008000a00 */
[----:B------:R-:W0:Y:S01]  /*00b0*/  S2R R2, SR_TID.X ;  /* 0x0000000000027919 */ /* 0x000e220000002100 */
[----:B------:R-:W0:Y:S05]  /*00c0*/  LDCU.64 UR10, c[0x0][0x388] ;  /* 0x00007100ff0a77ac */ /* 0x000e2a0008000a00 */
[----:B------:R-:W5:Y:S01]  /*00d0*/  LDC.64 R6, c[0x0][0x390] ;  /* 0x0000e400ff067b82 */ /* 0x000f620000000a00 */
[----:B---3--:R-:W-:-:S06]  /*00e0*/  UIADD3 UR8, UPT, UPT, UR7, 0x1, URZ ;  /* 0x0000000107087890 */ /* 0x008fcc000fffe0ff */
[----:B------:R-:W-:Y:S02]  /*00f0*/  IMAD.U32 R12, RZ, RZ, UR8 ;  /* 0x00000008ff0c7e24 */ /* 0x000fe4000f8e00ff */
[----:B--2---:R-:W-:Y:S02]  /*0100*/  IMAD R3, R3, UR6, RZ ;  /* 0x0000000603037c24 */ /* 0x004fe4000f8e02ff */
[----:B0-----:R-:W-:-:S03]  /*0110*/  IMAD R0, R0, UR6, R13 ;  /* 0x0000000600007c24 */ /* 0x001fc6000f8e020d */
[----:B------:R-:W-:Y:S02]  /*0120*/  IADD3 R11, PT, PT, R3, 0x1, RZ ;  /* 0x00000001030b7810 */ /* 0x000fe40007ffe0ff */
[----:B----4-:R-:W-:Y:S02]  /*0130*/  LEA R9, R10, R9, 0x18 ;  /* 0x000000090a097211 */ /* 0x010fe400078ec0ff */
[CC--:B-1----:R-:W-:Y:S01]  /*0140*/  ISETP.GE.AND P0, PT, R0.reuse, R5.reuse, PT ;  /* 0x000000050000720c */ /* 0x0c2fe20003f06270 */
[----:B-----5:R-:W-:Y:S01]  /*0150*/  IMAD.WIDE.U32 R10, R11, 0x4, R6 ;  /* 0x000000040b0a7825 */ /* 0x020fe200078e0006 */
[----:B------:R-:W-:-:S11]  /*0160*/  ISETP.GT.AND P1, PT, R0, R5, PT ;  /* 0x000000050000720c */ /* 0x000fd60003f24270 */
[----:B------:R-:W-:Y:S02]  /*0170*/  @P0 IMAD R12, RZ, RZ, UR7 ;  /* 0x00000007ff0c0e24 */ /* 0x000fe4000f8e02ff */
[--C-:B------:R-:W-:Y:S02]  /*0180*/  @P1 IMAD.IADD R8, R0, 0x1, -R5.reuse ;  /* 0x0000000100081824 */ /* 0x100fe400078e0a05 */
[----:B------:R-:W-:Y:S01]  /*0190*/  @P1 IMAD R5, R5, UR7, R5 ;  /* 0x0000000705051c24 */ /* 0x000fe2000f8e0205 */
[----:B------:R-:W-:Y:S01]  /*01a0*/  ISETP.GE.AND P0, PT, R12, 0x1, PT ;  /* 0x000000010c00780c */ /* 0x000fe20003f06270 */
[----:B------:R-:W-:Y:S02]  /*01b0*/  @!P1 IMAD R4, R0, UR7, R0 ;  /* 0x0000000700049c24 */ /* 0x000fe4000f8e0200 */
[----:B------:R-:W-:Y:S02]  /*01c0*/  @P1 IMAD R5, R8, UR7, R5 ;  /* 0x0000000708051c24 */ /* 0x000fe4000f8e0205 */
[----:B------:R-:W-:-:S02]  /*01d0*/  @!P1 IMAD.SHL.U32 R23, R4, 0x40, RZ ;  /* 0x0000004004179824 */ /* 0x000fc400078e00ff */
[----:B------:R-:W-:Y:S02]  /*01e0*/  IMAD R4, R13, 0xc0, R9 ;  /* 0x000000c00d047824 */ /* 0x000fe400078e0209 */
[----:B------:R-:W-:-:S04]  /*01f0*/  @P1 IMAD.SHL.U32 R23, R5, 0x40, RZ ;  /* 0x0000004005171824 */ /* 0x000fc800078e00ff */
[----:B------:R-:W-:Y:S05]  /*0200*/  @!P0 BRA `(.L_x_1) ;  /* 0x0000000800b08947 */ /* 0x000fea0003800000 */
[----:B------:R-:W-:Y:S02]  /*0210*/  IMAD.WIDE R14, R0, 0x4, R6 ;  /* 0x00000004000e7825 */ /* 0x000fe400078e0206 */
[----:B------:R-:W2:Y:S04]  /*0220*/  LDG.E R6, desc[UR4][R10.64] ;  /* 0x000000040a067981 */ /* 0x000ea8000c1e1900 */
[----:B------:R-:W2:Y:S01]  /*0230*/  LDG.E R22, desc[UR4][R14.64] ;  /* 0x000000040e167981 */ /* 0x000ea2000c1e1900 */
[----:B------:R-:W0:Y:S01]  /*0240*/  LDC R5, c[0x0][0x360] ;  /* 0x0000d800ff057b82 */ /* 0x000e220000000800 */
[C---:B------:R-:W-:Y:S01]  /*0250*/  ISETP.NE.AND P1, PT, R12.reuse, 0x1, PT ;  /* 0x000000010c00780c */ /* 0x040fe20003f25270 */
[----:B------:R-:W-:Y:S01]  /*0260*/  BSSY.RECONVERGENT B1, `(.L_x_2) ;  /* 0x0000073000017945 */ /* 0x000fe20003800200 */
[----:B------:R-:W-:-:S02]  /*0270*/  LOP3.LUT R7, R12, 0x1, RZ, 0xc0, !PT ;  /* 0x000000010c077812 */ /* 0x000fc400078ec0ff */
[----:B------:R-:W-:Y:S02]  /*0280*/  IADD3 R9, PT, PT, R4, 0x40, RZ ;  /* 0x0000004004097810 */ /* 0x000fe40007ffe0ff */
[----:B------:R-:W-:Y:S02]  /*0290*/  ISETP.NE.U32.AND P0, PT, R7, 0x1, PT ;  /* 0x000000010700780c */ /* 0x000fe40003f05070 */
[----:B------:R-:W-:Y:S01]  /*02a0*/  LEA.HI R7, R23, R23, RZ, 0x1 ;  /* 0x0000001717077211 */ /* 0x000fe200078f08ff */
[----:B------:R-:W-:-:S03]  /*02b0*/  IMAD R8, R2, 0x4, R9 ;  /* 0x0000000402087824 */ /* 0x000fc600078e0209 */
[----:B------:R-:W-:Y:S01]  /*02c0*/  SHF.R.S32.HI R7, RZ, 0x1, R7 ;  /* 0x00000001ff077819 */ /* 0x000fe20000011407 */
[----:B0-----:R-:W-:Y:S01]  /*02d0*/  IMAD R9, R5, 0x4, R9 ;  /* 0x0000000405097824 */ /* 0x001fe200078e0209 */
[----:B--2---:R-:W-:Y:S01]  /*02e0*/  IADD3 R23, PT, PT, R6, R23, -R22 ;  /* 0x0000001706177210 */ /* 0x004fe20007ffe816 */
[----:B------:R-:W-:Y:S06]  /*02f0*/  @!P1 BRA `(.L_x_3) ;  /* 0x0000000400a49947 */ /* 0x000fec0003800000 */
[----:B------:R-:W-:Y:S02]  /*0300*/  LOP3.LUT R12, R12, 0x7ffffffe, RZ, 0xc0, !PT ;  /* 0x7ffffffe0c0c7812 */ /* 0x000fe400078ec0ff */
[----:B------:R-:W-:Y:S02]  /*0310*/  ISETP.NE.AND P1, PT, R2, RZ, PT ;  /* 0x000000ff0200720c */ /* 0x000fe40003f25270 */
[----:B------:R-:W-:Y:S01]  /*0320*/  IADD3 R6, PT, PT, R7, R2, RZ ;  /* 0x0000000207067210 */ /* 0x000fe20007ffe0ff */
[----:B------:R-:W-:-:S10]  /*0330*/  IMAD.MOV R24, RZ, RZ, -R12 ;  /* 0x000000ffff187224 */ /* 0x000fd400078e0a0c */
.L_x_4:
[----:B0-----:R-:W0:Y:S02]  /*0340*/  LDC.64 R20, c[0x0][0x380] ;  /* 0x0000e000ff147b82 */ /* 0x001e240000000a00 */
[----:B0-----:R-:W-:-:S05]  /*0350*/  IMAD.WIDE R20, R6, 0x8, R20 ;  /* 0x0000000806147825 */ /* 0x001fca00078e0214 */
[----:B------:R-:W2:Y:S01]  /*0360*/  LDG.E.64 R14, desc[UR4][R20.64] ;  /* 0x00000004140e7981 */ /* 0x000ea2000c1e1b00 */
[----:B------:R-:W-:-:S03]  /*0370*/  IMAD.MOV.U32 R26, RZ, RZ, RZ ;  /* 0x000000ffff1a7224 */ /* 0x000fc600078e00ff */
[----:B------:R-:W-:Y:S01]  /*0380*/  STS [R8+-0x40], RZ ;  /* 0xffffc0ff08007388 */ /* 0x000fe20000000800 */
[----:B--2---:R-:W-:Y:S02]  /*0390*/  SHF.R.U32.HI R12, RZ, 0x1f, R14 ;  /* 0x0000001fff0c7819 */ /* 0x004fe4000001160e */
[----:B------:R-:W-:Y:S02]  /*03a0*/  ISETP.GT.AND P2, PT, R14, -0x1, PT ;  /* 0xffffffff0e00780c */ /* 0x000fe40003f44270 */
[C---:B------:R-:W-:Y:S02]  /*03b0*/  LEA.HI R13, R15.reuse, R12, RZ, 0x1 ;  /* 0x0000000c0f0d7211 */ /* 0x040fe400078f08ff */
[C---:B------:R-:W-:Y:S02]  /*03c0*/  ISETP.GT.AND P3, PT, R15.reuse, -0x1, PT ;  /* 0xffffffff0f00780c */ /* 0x040fe40003f64270 */
[----:B------:R-:W-:Y:S01]  /*03d0*/  LOP3.LUT R15, R15, 0x7fffffff, RZ, 0xc0, !PT ;  /* 0x7fffffff0f0f7812 */ /* 0x000fe200078ec0ff */
[----:B------:R-:W-:Y:S04]  /*03e0*/  STS [R8], R13 ;  /* 0x0000000d08007388 */ /* 0x000fe80000000800 */
[----:B------:R-:W0:Y:S02]  /*03f0*/  LDS R12, [R8+-0x4] ;  /* 0xfffffc00080c7984 */ /* 0x000e240000000800 */
[----:B0-----:R-:W-:Y:S01]  /*0400*/  IMAD.IADD R17, R13, 0x1, R12 ;  /* 0x000000010d117824 */ /* 0x001fe200078e020c */
[----:B------:R-:W-:-:S04]  /*0410*/  @!P2 MOV R13, UR11 ;  /* 0x0000000b000dac02 */ /* 0x000fc80008000f00 */
[----:B------:R-:W-:Y:S04]  /*0420*/  STS [R8], R17 ;  /* 0x0000001108007388 */ /* 0x000fe80000000800 */
[----:B------:R-:W0:Y:S02]  /*0430*/  LDS R12, [R8+-0x8] ;  /* 0xfffff800080c7984 */ /* 0x000e240000000800 */
[----:B0-----:R-:W-:-:S05]  /*0440*/  IADD3 R19, PT, PT, R17, R12, RZ ;  /* 0x0000000c11137210 */ /* 0x001fca0007ffe0ff */
[----:B------:R-:W-:Y:S04]  /*0450*/  STS [R8], R19 ;  /* 0x0000001308007388 */ /* 0x000fe80000000800 */
[----:B------:R-:W0:Y:S02]  /*0460*/  LDS R12, [R8+-0x10] ;  /* 0xfffff000080c7984 */ /* 0x000e240000000800 */
[----:B0-----:R-:W-:-:S05]  /*0470*/  IMAD.IADD R25, R19, 0x1, R12 ;  /* 0x0000000113197824 */ /* 0x001fca00078e020c */
[----:B------:R-:W-:Y:S04]  /*0480*/  STS [R8], R25 ;  /* 0x0000001908007388 */ /* 0x000fe80000000800 */
[----:B------:R-:W0:Y:S02]  /*0490*/  LDS R12, [R8+-0x20] ;  /* 0xffffe000080c7984 */ /* 0x000e240000000800 */
[----:B0-----:R-:W-:Y:S01]  /*04a0*/  IMAD.IADD R27, R25, 0x1, R12 ;  /* 0x00000001191b7824 */ /* 0x001fe200078e020c */
[----:B------:R-:W-:-:S04]  /*04b0*/  @!P2 LOP3.LUT R25, R14, 0x7fffffff, RZ, 0xc0, !PT ;  /* 0x7fffffff0e19a812 */ /* 0x000fc800078ec0ff */
[----:B------:R-:W-:Y:S04]  /*04c0*/  STS [R8], R27 ;  /* 0x0000001b08007388 */ /* 0x000fe80000000800 */
[----:B------:R-:W0:Y:S02]  /*04d0*/  LDS R12, [R8+-0x40] ;  /* 0xffffc000080c7984 */ /* 0x000e240000000800 */
[----:B0-----:R-:W-:Y:S01]  /*04e0*/  IADD3 R29, PT, PT, R27, R12, RZ ;  /* 0x0000000c1b1d7210 */ /* 0x001fe20007ffe0ff */
[----:B------:R-:W-:-:S04]  /*04f0*/  @!P2 IMAD.U32 R12, RZ, RZ, UR10 ;  /* 0x0000000aff0cae24 */ /* 0x000fc8000f8e00ff */
[----:B------:R-:W-:Y:S04]  /*0500*/  STS [R8], R29 ;  /* 0x0000001d08007388 */ /* 0x000fe80000000800 */
[----:B------:R-:W-:Y:S04]  /*0510*/  LDS R18, [R9+-0x4] ;  /* 0xfffffc0009127984 */ /* 0x000fe80000000800 */
[----:B------:R-:W0:Y:S02]  /*0520*/  @P1 LDS R26, [R8+-0x4] ;  /* 0xfffffc00081a1984 */ /* 0x000e240000000800 */
[----:B0-----:R-:W-:-:S02]  /*0530*/  @!P2 IMAD.IADD R17, R26, 0x1, R22 ;  /* 0x000000011a11a824 */ /* 0x001fc400078e0216 */
[----:B------:R-:W-:Y:S01]  /*0540*/  @!P2 IMAD R19, R2, 0x2, -R26 ;  /* 0x000000020213a824 */ /* 0x000fe200078e0a1a */
[----:B------:R-:W-:Y:S01]  /*0550*/  @!P2 IADD3 R26, PT, PT, R26, 0x1, RZ ;  /* 0x000000011a1aa810 */ /* 0x000fe20007ffe0ff */
[----:B------:R-:W-:Y:S01]  /*0560*/  @!P2 IMAD.WIDE R16, R17, 0x4, R12 ;  /* 0x000000041110a825 */ /* 0x000fe200078e020c */
[----:B------:R-:W-:-:S03]  /*0570*/  @P2 MOV R12, UR10 ;  /* 0x0000000a000c2c02 */ /* 0x000fc60008000f00 */
[----:B------:R-:W-:Y:S01]  /*0580*/  @P2 IMAD R28, R2, 0x2, -R26 ;  /* 0x00000002021c2824 */ /* 0x000fe200078e0a1a */
[----:B------:R0:W-:Y:S01]  /*0590*/  @!P2 STG.E desc[UR4][R16.64], R25 ;  /* 0x000000191000a986 */ /* 0x0001e2000c101904 */
[----:B------:R-:W-:Y:S02]  /*05a0*/  @P2 IMAD.U32 R13, RZ, RZ, UR11 ;  /* 0x0000000bff0d2e24 */ /* 0x000fe4000f8e00ff */
[C---:B------:R-:W-:Y:S01]  /*05b0*/  @P2 VIADD R19, R28.reuse, 0x1 ;  /* 0x000000011c132836 */ /* 0x040fe20000000000 */
[----:B------:R-:W-:-:S04]  /*05c0*/  @P2 IADD3 R27, PT, PT, R28, R23, RZ ;  /* 0x000000171c1b2210 */ /* 0x000fc80007ffe0ff */
[----:B------:R-:W-:Y:S02]  /*05d0*/  SEL R19, R19, R26, P3 ;  /* 0x0000001a13137207 */ /* 0x000fe40001800000 */
[----:B------:R-:W-:Y:S01]  /*05e0*/  SEL R26, R23, R22, P3 ;  /* 0x00000016171a7207 */ /* 0x000fe20001800000 */
[----:B------:R-:W-:Y:S01]  /*05f0*/  IMAD.IADD R22, R18, 0x1, R22 ;  /* 0x0000000112167824 */ /* 0x000fe200078e0216 */
[----:B------:R-:W-:Y:S01]  /*0600*/  LEA R20, P3, R5, R20, 0x3 ;  /* 0x0000001405147211 */ /* 0x000fe200078618ff */
[----:B------:R-:W-:Y:S01]  /*0610*/  @P2 IMAD.WIDE R16, R27, 0x4, R12 ;  /* 0x000000041b102825 */ /* 0x000fe200078e020c */
[----:B------:R-:W-:-:S03]  /*0620*/  IADD3 R23, PT, PT, R23, 0x40, -R18 ;  /* 0x0000004017177810 */ /* 0x000fc60007ffe812 */
[----:B------:R-:W-:Y:S01]  /*0630*/  IMAD.IADD R19, R19, 0x1, R26 ;  /* 0x0000000113137824 */ /* 0x000fe200078e021a */
[----:B------:R-:W-:Y:S01]  /*0640*/  @P2 STG.E desc[UR4][R16.64], R14 ;  /* 0x0000000e10002986 */ /* 0x000fe2000c101904 */
[----:B------:R-:W-:Y:S02]  /*0650*/  IMAD.X R21, RZ, RZ, R21, P3 ;  /* 0x000000ffff157224 */ /* 0x000fe400018e0615 */
[----:B------:R-:W-:-:S05]  /*0660*/  IMAD.WIDE R18, R19, 0x4, R12 ;  /* 0x0000000413127825 */ /* 0x000fca00078e020c */
[----:B------:R-:W-:Y:S04]  /*0670*/  STG.E desc[UR4][R18.64], R15 ;  /* 0x0000000f12007986 */ /* 0x000fe8000c101904 */
[----:B------:R-:W2:Y:S01]  /*0680*/  LDG.E.64 R20, desc[UR4][R20.64] ;  /* 0x0000000414147981 */ /* 0x000ea2000c1e1b00 */
[----:B------:R-:W-:Y:S01]  /*0690*/  VIADD R24, R24, 0x2 ;  /* 0x0000000218187836 */ /* 0x000fe20000000000 */
[C---:B------:R-:W-:Y:S01]  /*06a0*/  LEA R7, R5.reuse, R7, 0x1 ;  /* 0x0000000705077211 */ /* 0x040fe200078e08ff */
[----:B------:R-:W-:Y:S01]  /*06b0*/  IMAD R6, R5, 0x2, R6 ;  /* 0x0000000205067824 */ /* 0x000fe200078e0206 */
[----:B------:R-:W-:Y:S01]  /*06c0*/  STS [R8+-0x40], RZ ;  /* 0xffffc0ff08007388 */ /* 0x000fe20000000800 */
[----:B--2---:R-:W-:Y:S02]  /*06d0*/  SHF.R.U32.HI R26, RZ, 0x1f, R20 ;  /* 0x0000001fff1a7819 */ /* 0x004fe40000011614 */
[----:B------:R-:W-:-:S02]  /*06e0*/  ISETP.GT.AND P3, PT, R20, -0x1, PT ;  /* 0xffffffff1400780c */ /* 0x000fc40003f64270 */
[C---:B0-----:R-:W-:Y:S02]  /*06f0*/  LEA.HI R25, R21.reuse, R26, RZ, 0x1 ;  /* 0x0000001a15197211 */ /* 0x041fe400078f08ff */
[C---:B------:R-:W-:Y:S02]  /*0700*/  ISETP.GT.AND P2, PT, R21.reuse, -0x1, PT ;  /* 0xffffffff1500780c */ /* 0x040fe40003f44270 */
[----:B------:R-:W-:Y:S01]  /*0710*/  LOP3.LUT R21, R21, 0x7fffffff, RZ, 0xc0, !PT ;  /* 0x7fffffff15157812 */ /* 0x000fe200078ec0ff */
[----:B------:R-:W-:Y:S01]  /*0720*/  STS [R8], R25 ;  /* 0x0000001908007388 */ /* 0x000fe20000000800 */
[----:B------:R-:W-:-:S03]  /*0730*/  SEL R29, R23, R22, P2 ;  /* 0x00000016171d7207 */ /* 0x000fc60001000000 */
[----:B------:R-:W0:Y:S02]  /*0740*/  LDS R26, [R8+-0x4] ;  /* 0xfffffc00081a7984 */ /* 0x000e240000000800 */
[----:B0-----:R-:W-:-:S05]  /*0750*/  IADD3 R27, PT, PT, R25, R26, RZ ;  /* 0x0000001a191b7210 */ /* 0x001fca0007ffe0ff */
[----:B------:R-:W-:Y:S04]  /*0760*/  STS [R8], R27 ;  /* 0x0000001b08007388 */ /* 0x000fe80000000800 */
[----:B------:R-:W0:Y:S02]  /*0770*/  LDS R26, [R8+-0x8] ;  /* 0xfffff800081a7984 */ /* 0x000e240000000800 */
[----:B0-----:R-:W-:Y:S02]  /*0780*/  IMAD.IADD R17, R27, 0x1, R26 ;  /* 0x000000011b117824 */ /* 0x001fe400078e021a */
[----:B------:R-:W-:-:S03]  /*0790*/  IMAD.MOV.U32 R27, RZ, RZ, RZ ;  /* 0x000000ffff1b7224 */ /* 0x000fc600078e00ff */
[----:B------:R-:W-:Y:S04]  /*07a0*/  STS [R8], R17 ;  /* 0x0000001108007388 */ /* 0x000fe80000000800 */
[----:B------:R-:W0:Y:S02]  /*07b0*/  LDS R14, [R8+-0x10] ;  /* 0xfffff000080e7984 */ /* 0x000e240000000800 */
[----:B0-----:R-:W-:-:S05]  /*07c0*/  IMAD.IADD R15, R17, 0x1, R14 ;  /* 0x00000001110f7824 */ /* 0x001fca00078e020e */
[----:B------:R-:W-:Y:S04]  /*07d0*/  STS [R8], R15 ;  /* 0x0000000f08007388 */ /* 0x000fe80000000800 */
[----:B------:R-:W0:Y:S02]  /*07e0*/  LDS R14, [R8+-0x20] ;  /* 0xffffe000080e7984 */ /* 0x000e240000000800 */
[----:B0-----:R-:W-:-:S05]  /*07f0*/  IADD3 R19, PT, PT, R15, R14, RZ ;  /* 0x0000000e0f137210 */ /* 0x001fca0007ffe0ff */
[----:B------:R-:W-:Y:S04]  /*0800*/  STS [R8], R19 ;  /* 0x0000001308007388 */ /* 0x000fe80000000800 */
[----:B------:R-:W0:Y:S02]  /*0810*/  LDS R14, [R8+-0x40] ;  /* 0xffffc000080e7984 */ /* 0x000e240000000800 */
[----:B0-----:R-:W-:Y:S01]  /*0820*/  IMAD.IADD R25, R19, 0x1, R14 ;  /* 0x0000000113197824 */ /* 0x001fe200078e020e */
[----:B------:R-:W-:-:S04]  /*0830*/  @!P3 LOP3.LUT R19, R20, 0x7fffffff, RZ, 0xc0, !PT ;  /* 0x7fffffff1413b812 */ /* 0x000fc800078ec0ff */
[----:B------:R-:W-:Y:S04]  /*0840*/  STS [R8], R25 ;  /* 0x0000001908007388 */ /* 0x000fe80000000800 */
[----:B------:R-:W-:Y:S04]  /*0850*/  LDS R18, [R9+-0x4] ;  /* 0xfffffc0009127984 */ /* 0x000fe80000000800 */
[----:B------:R-:W0:Y:S02]  /*0860*/  @P1 LDS R27, [R8+-0x4] ;  /* 0xfffffc00081b1984 */ /* 0x000e240000000800 */
[----:B0-----:R-:W-:Y:S01]  /*0870*/  @!P3 IADD3 R17, PT, PT, R22, R27, RZ ;  /* 0x0000001b1611b210 */ /* 0x001fe20007ffe0ff */
[----:B------:R-:W-:-:S02]  /*0880*/  @!P3 IMAD R14, R2, 0x2, -R27 ;  /* 0x00000002020eb824 */ /* 0x000fc400078e0a1b */
[----:B------:R-:W-:Y:S02]  /*0890*/  @!P3 VIADD R27, R27, 0x1 ;  /* 0x000000011b1bb836 */ /* 0x000fe40000000000 */
[----:B------:R-:W-:-:S03]  /*08a0*/  @!P3 IMAD.WIDE R16, R17, 0x4, R12 ;  /* 0x000000041110b825 */ /* 0x000fc600078e020c */
[-C--:B------:R-:W-:Y:S01]  /*08b0*/  @P3 LEA R26, R2, -R27.reuse, 0x1 ;  /* 0x8000001b021a3211 */ /* 0x080fe200078e08ff */
[----:B------:R-:W-:Y:S01]  /*08c0*/  IMAD.IADD R22, R22, 0x1, R18 ;  /* 0x0000000116167824 */ /* 0x000fe200078e0212 */
[----:B------:R0:W-:Y:S03]  /*08d0*/  @!P3 STG.E desc[UR4][R16.64], R19 ;  /* 0x000000131000b986 */ /* 0x0001e6000c101904 */
[----:B------:R-:W-:Y:S02]  /*08e0*/  @P3 VIADD R14, R26, 0x1 ;  /* 0x000000011a0e3836 */ /* 0x000fe40000000000 */
[C---:B------:R-:W-:Y:S01]  /*08f0*/  @P3 IMAD.IADD R15, R23.reuse, 0x1, R26 ;  /* 0x00000001170f3824 */ /* 0x040fe200078e021a */
[----:B------:R-:W-:Y:S02]  /*0900*/  IADD3 R23, PT, PT, R23, 0x40, -R18 ;  /* 0x0000004017177810 */ /* 0x000fe40007ffe812 */
[----:B------:R-:W-:-:S02]  /*0910*/  SEL R14, R14, R27, P2 ;  /* 0x0000001b0e0e7207 */ /* 0x000fc40001000000 */
[----:B------:R-:W-:Y:S02]  /*0920*/  ISETP.NE.AND P2, PT, R24, RZ, PT ;  /* 0x000000ff1800720c */ /* 0x000fe40003f45270 */
[----:B------:R-:W-:Y:S01]  /*0930*/  IADD3 R29, PT, PT, R14, R29, RZ ;  /* 0x0000001d0e1d7210 */ /* 0x000fe20007ffe0ff */
[----:B------:R-:W-:-:S04]  /*0940*/  @P3 IMAD.WIDE R14, R15, 0x4, R12 ;  /* 0x000000040f0e3825 */ /* 0x000fc800078e020c */
[----:B------:R-:W-:Y:S01]  /*0950*/  IMAD.WIDE R12, R29, 0x4, R12 ;  /* 0x000000041d0c7825 */ /* 0x000fe200078e020c */
[----:B------:R0:W-:Y:S04]  /*0960*/  @P3 STG.E desc[UR4][R14.64], R20 ;  /* 0x000000140e003986 */ /* 0x0001e8000c101904 */
[----:B------:R0:W-:Y:S01]  /*0970*/  STG.E desc[UR4][R12.64], R21 ;  /* 0x000000150c007986 */ /* 0x0001e2000c101904 */
[----:B------:R-:W-:Y:S05]  /*0980*/  @P2 BRA `(.L_x_4) ;  /* 0xfffffff8006c2947 */ /* 0x000fea000383ffff */
.L_x_3:
[----:B------:R-:W-:Y:S05]  /*0990*/  BSYNC.RECONVERGENT B1 ;  /* 0x0000000000017941 */ /* 0x000fea0003800200 */
.L_x_2:
[----:B------:R-:W-:Y:S05]  /*09a0*/  @P0 BRA `(.L_x_1) ;  /* 0x0000000000c80947 */ /* 0x000fea0003800000 */
[----:B0-----:R-:W0:Y:S01]  /*09b0*/  LDC.64 R12, c[0x0][0x380] ;  /* 0x0000e000ff0c7b82 */ /* 0x001e220000000a00 */
[----:B------:R-:W-:Y:S01]  /*09c0*/  IMAD.IADD R7, R7, 0x1, R2 ;  /* 0x0000000107077824 */ /* 0x000fe200078e0202 */
[----:B------:R-:W-:Y:S01]  /*09d0*/  STS [R8+-0x40], RZ ;  /* 0xffffc0ff08007388 */ /* 0x000fe20000000800 */
[----:B------:R-:W-:Y:S01]  /*09e0*/  ISETP.NE.AND P0, PT, R2, RZ, PT ;  /* 0x000000ff0200720c */ /* 0x000fe20003f05270 */
[----:B------:R-:W-:Y:S01]  /*09f0*/  IMAD.MOV.U32 R19, RZ, RZ, RZ ;  /* 0x000000ffff137224 */ /* 0x000fe200078e00ff */
[----:B------:R-:W1:Y:S01]  /*0a00*/  LDCU.64 UR6, c[0x0][0x388] ;  /* 0x00007100ff0677ac */ /* 0x000e620008000a00 */
[----:B0-----:R-:W-:-:S06]  /*0a10*/  IMAD.WIDE R6, R7, 0x8, R12 ;  /* 0x0000000807067825 */ /* 0x001fcc00078e020c */
[----:B------:R-:W2:Y:S02]  /*0a20*/  LDG.E.64 R6, desc[UR4][R6.64] ;  /* 0x0000000406067981 */ /* 0x000ea4000c1e1b00 */
[----:B--2---:R-:W-:Y:S02]  /*0a30*/  SHF.R.U32.HI R12, RZ, 0x1f, R6 ;  /* 0x0000001fff0c7819 */ /* 0x004fe40000011606 */
[----:B------:R-:W-:Y:S02]  /*0a40*/  ISETP.GT.AND P1, PT, R6, -0x1, PT ;  /* 0xffffffff0600780c */ /* 0x000fe40003f24270 */
[----:B------:R-:W-:-:S05]  /*0a50*/  LEA.HI R5, R7, R12, RZ, 0x1 ;  /* 0x0000000c07057211 */ /* 0x000fca00078f08ff */
        /* <DEDUP_REMOVED lines=14> */
[----:B0-----:R-:W-:Y:S02]  /*0b40*/  IMAD.IADD R13, R5, 0x1, R12 ;  /* 0x00000001050d7824 */ /* 0x001fe400078e020c */
[----:B-1----:R-:W-:-:S03]  /*0b50*/  @!P1 IMAD.U32 R12, RZ, RZ, UR6 ;  /* 0x00000006ff0c9e24 */ /* 0x002fc6000f8e00ff */
[----:B------:R0:W-:Y:S04]  /*0b60*/  STS [R8], R13 ;  /* 0x0000000d08007388 */ /* 0x0001e80000000800 */
[----:B------:R-:W-:Y:S04]  /*0b70*/  LDS R9, [R9+-0x4] ;  /* 0xfffffc0009097984 */ /* 0x000fe80000000800 */
[----:B------:R-:W1:Y:S01]  /*0b80*/  @P0 LDS R19, [R8+-0x4] ;  /* 0xfffffc0008130984 */ /* 0x000e620000000800 */
[----:B------:R-:W-:Y:S02]  /*0b90*/  ISETP.GT.AND P0, PT, R7, -0x1, PT ;  /* 0xffffffff0700780c */ /* 0x000fe40003f04270 */
[----:B0-----:R-:W-:-:S02]  /*0ba0*/  @!P1 MOV R13, UR7 ;  /* 0x00000007000d9c02 */ /* 0x001fc40008000f00 */
[----:B------:R-:W-:Y:S02]  /*0bb0*/  LOP3.LUT R7, R7, 0x7fffffff, RZ, 0xc0, !PT ;  /* 0x7fffffff07077812 */ /* 0x000fe400078ec0ff */
[----:B-1----:R-:W-:Y:S01]  /*0bc0*/  LEA R14, R2, -R19, 0x1 ;  /* 0x80000013020e7211 */ /* 0x002fe200078e08ff */
[C---:B------:R-:W-:Y:S02]  /*0bd0*/  @!P1 IMAD.IADD R5, R19.reuse, 0x1, R22 ;  /* 0x0000000113059824 */ /* 0x040fe400078e0216 */
[----:B------:R-:W-:Y:S01]  /*0be0*/  @!P1 VIADD R19, R19, 0x1 ;  /* 0x0000000113139836 */ /* 0x000fe20000000000 */
[C---:B------:R-:W-:Y:S01]  /*0bf0*/  @P1 IADD3 R15, PT, PT, R14.reuse, R23, RZ ;  /* 0x000000170e0f1210 */ /* 0x040fe20007ffe0ff */
[----:B------:R-:W-:Y:S01]  /*0c00*/  @P1 VIADD R14, R14, 0x1 ;  /* 0x000000010e0e1836 */ /* 0x000fe20000000000 */
[----:B------:R-:W-:Y:S01]  /*0c10*/  SEL R23, R23, R22, P0 ;  /* 0x0000001617177207 */ /* 0x000fe20000000000 */
[----:B------:R-:W-:Y:S01]  /*0c20*/  @!P1 IMAD.WIDE R8, R5, 0x4, R12 ;  /* 0x0000000405089825 */ /* 0x000fe200078e020c */
[----:B------:R-:W-:-:S02]  /*0c30*/  @!P1 LOP3.LUT R5, R6, 0x7fffffff, RZ, 0xc0, !PT ;  /* 0x7fffffff06059812 */ /* 0x000fc400078ec0ff */
[----:B------:R-:W-:Y:S01]  /*0c40*/  SEL R14, R14, R19, P0 ;  /* 0x000000130e0e7207 */ /* 0x000fe20000000000 */
[----:B------:R-:W-:Y:S02]  /*0c50*/  @P1 IMAD.U32 R12, RZ, RZ, UR6 ;  /* 0x00000006ff0c1e24 */ /* 0x000fe4000f8e00ff */
[----:B------:R-:W-:Y:S01]  /*0c60*/  @P1 IMAD.U32 R13, RZ, RZ, UR7 ;  /* 0x00000007ff0d1e24 */ /* 0x000fe2000f8e00ff */
[----:B------:R-:W-:Y:S01]  /*0c70*/  IADD3 R23, PT, PT, R14, R23, RZ ;  /* 0x000000170e177210 */ /* 0x000fe20007ffe0ff */
[----:B------:R1:W-:Y:S01]  /*0c80*/  @!P1 STG.E desc[UR4][R8.64], R5 ;  /* 0x0000000508009986 */ /* 0x0003e2000c101904 */
[----:B------:R-:W-:-:S04]  /*0c90*/  @P1 IMAD.WIDE R14, R15, 0x4, R12 ;  /* 0x000000040f0e1825 */ /* 0x000fc800078e020c */
[----:B------:R-:W-:Y:S01]  /*0ca0*/  IMAD.WIDE R12, R23, 0x4, R12 ;  /* 0x00000004170c7825 */ /* 0x000fe200078e020c */
[----:B------:R1:W-:Y:S04]  /*0cb0*/  @P1 STG.E desc[UR4][R14.64], R6 ;  /* 0x000000060e001986 */ /* 0x0003e8000c101904 */
[----:B------:R1:W-:Y:S02]  /*0cc0*/  STG.E desc[UR4][R12.64], R7 ;  /* 0x000000070c007986 */ /* 0x0003e4000c101904 */
.L_x_1:
[----:B------:R-:W-:Y:S05]  /*0cd0*/  BSYNC.RECONVERGENT B0 ;  /* 0x0000000000007941 */ /* 0x000fea0003800200 */
.L_x_0:
[----:B------:R-:W-:-:S13]  /*0ce0*/  ISETP.NE.AND P0, PT, R0, RZ, PT ;  /* 0x000000ff0000720c */ /* 0x000fda0003f05270 */
[----:B------:R-:W-:Y:S05]  /*0cf0*/  @P0 EXIT ;  /* 0x000000000000094d */ /* 0x000fea0003800000 */
[----:B------:R-:W2:Y:S08]  /*0d00*/  LDC R0, c[0x0][0x3a4] ;  /* 0x0000e900ff007b82 */ /* 0x000eb00000000800 */
[----:B01----:R-:W0:Y:S01]  /*0d10*/  LDC.64 R12, c[0x0][0x390] ;  /* 0x0000e400ff0c7b82 */ /* 0x003e220000000a00 */
[----:B--2---:R-:W-:Y:S01]  /*0d20*/  ISETP.GE.AND P0, PT, R0, 0x1, PT ;  /* 0x000000010000780c */ /* 0x004fe20003f06270 */
[----:B0-----:R-:W-:-:S12]  /*0d30*/  IMAD.WIDE.U32 R12, R3, 0x4, R12 ;  /* 0x00000004030c7825 */ /* 0x001fd800078e000c */
[----:B------:R-:W-:Y:S05]  /*0d40*/  @!P0 EXIT ;  /* 0x000000000000894d */ /* 0x000fea0003800000 */
[----:B------:R-:W2:Y:S04]  /*0d50*/  LDG.E R11, desc[UR4][R10.64] ;  /* 0x000000040a0b7981 */ /* 0x000ea8000c1e1900 */
[----:B------:R-:W2:Y:S01]  /*0d60*/  LDG.E R0, desc[UR4][R12.64] ;  /* 0x000000040c007981 */ /* 0x000ea2000c1e1900 */
[----:B------:R-:W0:Y:S01]  /*0d70*/  LDC R3, c[0x0][0x360] ;  /* 0x0000d800ff037b82 */ /* 0x000e220000000800 */
[----:B------:R-:W1:Y:S01]  /*0d80*/  LDCU UR6, c[0x0][0x3a8] ;  /* 0x00007500ff0677ac */ /* 0x000e620008000800 */
[----:B------:R-:W-:Y:S02]  /*0d90*/  VIADD R5, R4, 0x40 ;  /* 0x0000004004057836 */ /* 0x000fe40000000000 */
[----:B------:R-:W-:Y:S01]  /*0da0*/  IMAD.MOV.U32 R8, RZ, RZ, RZ ;  /* 0x000000ffff087224 */ /* 0x000fe200078e00ff */
[----:B------:R-:W3:Y:S02]  /*0db0*/  LDCU UR8, c[0x0][0x3a4] ;  /* 0x00007480ff0877ac */ /* 0x000ee40008000800 */
[C---:B------:R-:W-:Y:S01]  /*0dc0*/  LEA R5, R2.reuse, R5, 0x2 ;  /* 0x0000000502057211 */ /* 0x040fe200078e10ff */
[----:B------:R-:W4:Y:S01]  /*0dd0*/  LDC.64 R6, c[0x0][0x388] ;  /* 0x0000e200ff067b82 */ /* 0x000f220000000a00 */
[----:B------:R-:W0:Y:S01]  /*0de0*/  LDCU UR7, c[0x0][0x398] ;  /* 0x00007300ff0777ac */ /* 0x000e220008000800 */
[----:B-1----:R-:W-:-:S02]  /*0df0*/  VIADD R9, R2, UR6 ;  /* 0x0000000602097c36 */ /* 0x002fc40008000000 */
[----:B0-----:R-:W-:Y:S01]  /*0e00*/  IMAD R4, R3, 0x4, R4 ;  /* 0x0000000403047824 */ /* 0x001fe200078e0204 */
[----:B--234-:R-:W-:-:S07]  /*0e10*/  IADD3 R11, PT, PT, R11, UR6, -R0 ;  /* 0x000000060b0b7c10 */ /* 0x01cfce000fffe800 */
.L_x_7:
[----:B---3--:R-:W-:Y:S01]  /*0e20*/  IADD3 R15, PT, PT, R9, R8, RZ ;  /* 0x00000008090f7210 */ /* 0x008fe20007ffe0ff */
[----:B------:R-:W-:-:S03]  /*0e30*/  IMAD.MOV.U32 R10, RZ, RZ, RZ ;  /* 0x000000ffff0a7224 */ /* 0x000fc600078e00ff */
[----:B------:R-:W-:-:S13]  /*0e40*/  ISETP.GE.AND P0, PT, R15, UR7, PT ;  /* 0x000000070f007c0c */ /* 0x000fda000bf06270 */
[----:B0-2---:R-:W0:Y:S02]  /*0e50*/  @!P0 LDC.64 R12, c[0x0][0x380] ;  /* 0x0000e000ff0c8b82 */ /* 0x005e240000000a00 */
[----:B0-----:R-:W-:-:S05]  /*0e60*/  @!P0 IMAD.WIDE R12, R15, 0x4, R12 ;  /* 0x000000040f0c8825 */ /* 0x001fca00078e020c */
[----:B------:R-:W2:Y:S01]  /*0e70*/  @!P0 LDG.E R10, desc[UR4][R12.64] ;  /* 0x000000040c0a8981 */ /* 0x000ea2000c1e1900 */
[----:B------:R-:W-:Y:S01]  /*0e80*/  ISETP.NE.AND P1, PT, R2, RZ, PT ;  /* 0x000000ff0200720c */ /* 0x000fe20003f25270 */
[----:B------:R-:W-:Y:S01]  /*0e90*/  IMAD.IADD R8, R3, 0x1, R8 ;  /* 0x0000000103087824 */ /* 0x000fe200078e0208 */
[----:B------:R-:W-:Y:S01]  /*0ea0*/  BSSY.RECONVERGENT B0, `(.L_x_5) ;  /* 0x0000020000007945 */ /* 0x000fe20003800200 */
[----:B------:R-:W-:Y:S01]  /*0eb0*/  STS [R5+-0x40], RZ ;  /* 0xffffc0ff05007388 */ /* 0x000fe20000000800 */
[----:B--2---:R-:W-:-:S05]  /*0ec0*/  SHF.R.U32.HI R14, RZ, 0x1f, R10 ;  /* 0x0000001fff0e7819 */ /* 0x004fca000001160a */
        /* <DEDUP_REMOVED lines=14> */
[----:B0-----:R-:W-:Y:S01]  /*0fb0*/  IADD3 R16, PT, PT, R14, R13, RZ ;  /* 0x0000000d0e107210 */ /* 0x001fe20007ffe0ff */
[----:B------:R-:W-:-:S04]  /*0fc0*/  IMAD.MOV.U32 R13, RZ, RZ, RZ ;  /* 0x000000ffff0d7224 */ /* 0x000fc800078e00ff */
[----:B------:R0:W-:Y:S04]  /*0fd0*/  STS [R5], R16 ;  /* 0x0000001005007388 */ /* 0x0001e80000000800 */
[----:B------:R0:W1:Y:S04]  /*0fe0*/  LDS R17, [R4+0x3c] ;  /* 0x00003c0004117984 */ /* 0x0000680000000800 */
[----:B------:R0:W2:Y:S01]  /*0ff0*/  @P1 LDS R13, [R5+-0x4] ;  /* 0xfffffc00050d1984 */ /* 0x0000a20000000800 */
[----:B------:R-:W-:Y:S01]  /*1000*/  ISETP.GE.AND P1, PT, R8, UR8, PT ;  /* 0x0000000808007c0c */ /* 0x000fe2000bf26270 */
[----:B------:R-:W-:-:S12]  /*1010*/  @P0 BRA `(.L_x_6) ;  /* 0x0000000000200947 */ /* 0x000fd80003800000 */
[----:B------:R-:W-:-:S13]  /*1020*/  ISETP.GT.AND P0, PT, R10, -0x1, PT ;  /* 0xffffffff0a00780c */ /* 0x000fda0003f04270 */
[C---:B--2---:R-:W-:Y:S02]  /*1030*/  @!P0 IADD3 R15, PT, PT, R13.reuse, R0, RZ ;  /* 0x000000000d0f8210 */ /* 0x044fe40007ffe0ff */
[----:B------:R-:W-:Y:S02]  /*1040*/  @P0 IADD3 R21, PT, PT, -R13, R11, R2 ;  /* 0x0000000b0d150210 */ /* 0x000fe40007ffe102 */
[----:B------:R-:W-:Y:S01]  /*1050*/  @!P0 LOP3.LUT R19, R10, 0x7fffffff, RZ, 0xc0, !PT ;  /* 0x7fffffff0a138812 */ /* 0x000fe200078ec0ff */
[----:B------:R-:W-:-:S04]  /*1060*/  @!P0 IMAD.WIDE R12, R15, 0x4, R6 ;  /* 0x000000040f0c8825 */ /* 0x000fc800078e0206 */
[----:B------:R-:W-:Y:S01]  /*1070*/  @P0 IMAD.WIDE R14, R21, 0x4, R6 ;  /* 0x00000004150e0825 */ /* 0x000fe200078e0206 */
[----:B------:R3:W-:Y:S04]  /*1080*/  @!P0 STG.E desc[UR4][R12.64], R19 ;  /* 0x000000130c008986 */ /* 0x0007e8000c101904 */
[----:B------:R3:W-:Y:S02]  /*1090*/  @P0 STG.E desc[UR4][R14.64], R10 ;  /* 0x0000000a0e000986 */ /* 0x0007e4000c101904 */
.L_x_6:
[----:B------:R-:W-:Y:S05]  /*10a0*/  BSYNC.RECONVERGENT B0 ;  /* 0x0000000000007941 */ /* 0x000fea0003800200 */
.L_x_5:
[----:B-1----:R-:W-:Y:S01]  /*10b0*/  IMAD.IADD R0, R17, 0x1, R0 ;  /* 0x0000000111007824 */ /* 0x002fe200078e0200 */
[----:B------:R-:W-:Y:S01]  /*10c0*/  IADD3 R11, PT, PT, R11, 0x20, -R17 ;  /* 0x000000200b0b7810 */ /* 0x000fe20007ffe811 */
[----:B------:R-:W-:Y:S06]  /*10d0*/  @!P1 BRA `(.L_x_7) ;  /* 0xfffffffc00509947 */ /* 0x000fec000383ffff */
[----:B------:R-:W-:Y:S05]  /*10e0*/  EXIT ;  /* 0x000000000000794d */ /* 0x000fea0003800000 */
.L_x_8:
[----:B------:R-:W-:-:S00]  /*10f0*/  BRA `(.L_x_8) ;  /* 0xfffffffc00fc7947 */ /* 0x000fc0000383ffff */
[----:B------:R-:W-:-:S00]  /*1100*/  NOP ;  /* 0x0000000000007918 */ /* 0x000fc00000000000 */
[----:B------:R-:W-:-:S00]  /*1110*/  NOP ;  /* 0x0000000000007918 */ /* 0x000fc00000000000 */
[----:B------:R-:W-:-:S00]  /*1120*/  NOP ;  /* 0x0000000000007918 */ /* 0x000fc00000000000 */
[----:B------:R-:W-:-:S00]  /*1130*/  NOP ;  /* 0x0000000000007918 */ /* 0x000fc00000000000 */
[----:B------:R-:W-:-:S00]  /*1140*/  NOP ;  /* 0x0000000000007918 */ /* 0x000fc00000000000 */
[----:B------:R-:W-:-:S00]  /*1150*/  NOP ;  /* 0x0000000000007918 */ /* 0x000fc00000000000 */
[----:B------:R-:W-:-:S00]  /*1160*/  NOP ;  /* 0x0000000000007918 */ /* 0x000fc00000000000 */
[----:B------:R-:W-:-:S00]  /*1170*/  NOP ;  /* 0x0000000000007918 */ /* 0x000fc00000000000 */
.L_x_42:


//--------------------- .text.compact_move        --------------------------
	.section	.text.compact_move,"ax",@progbits
	.align	128
        .global         compact_move
        .type           compact_move,@function
        .size           compact_move,(.L_x_43 - compact_move)
        .other          compact_move,@"STO_CUDA_ENTRY STV_DEFAULT"
compact_move:
.text.compact_move:
[----:B------:R-:W-:Y:S01]  /*0000*/  LDC R1, c[0x0][0x37c] ;  /* 0x0000df00ff017b82 */ /* 0x000fe20000000800 */
[----:B------:R-:W0:Y:S07]  /*0010*/  S2R R0, SR_CTAID.X ;  /* 0x0000000000007919 */ /* 0x000e2e0000002500 */
[----:B------:R-:W1:Y:S01]  /*0020*/  LDC R5, c[0x0][0x3a0] ;  /* 0x0000e800ff057b82 */ /* 0x000e620000000800 */
[----:B------:R-:W0:Y:S01]  /*0030*/  LDCU UR4, c[0x0][0x364] ;  /* 0x00006c80ff0477ac */ /* 0x000e220008000800 */
[----:B------:R-:W-:Y:S01]  /*0040*/  MOV R6, 0x400 ;  /* 0x0000040000067802 */ /* 0x000fe20000000f00 */
[----:B------:R-:W0:Y:S01]  /*0050*/  S2R R11, SR_TID.Y ;  /* 0x00000000000b7919 */ /* 0x000e220000002200 */
[----:B------:R-:W-:Y:S01]  /*0060*/  BSSY.RECONVERGENT B0, `(.L_x_9) ;  /* 0x00000f9000007945 */ /* 0x000fe20003800200 */
[----:B------:R-:W2:Y:S01]  /*0070*/  LDCU UR5, c[0x0][0x39c] ;  /* 0x00007380ff0577ac */ /* 0x000ea20008000800 */
[----:B------:R-:W3:Y:S01]  /*0080*/  S2R R9, SR_CgaCtaId ;  /* 0x0000000000097919 */ /* 0x000ee20000008800 */
[----:B------:R-:W4:Y:S01]  /*0090*/  S2R R2, SR_TID.X ;  /* 0x0000000000027919 */ /* 0x000f220000002100 */
[----:B--2---:R-:W-:-:S06]  /*00a0*/  UIADD3 UR6, UPT, UPT, UR5, 0x1, URZ ;  /* 0x0000000105067890 */ /* 0x004fcc000fffe0ff */
[----:B------:R-:W-:-:S05]  /*00b0*/  IMAD.U32 R7, RZ, RZ, UR6 ;  /* 0x00000006ff077e24 */ /* 0x000fca000f8e00ff */
[----:B------:R-:W2:Y:S01]  /*00c0*/  LDCU.64 UR6, c[0x0][0x358] ;  /* 0x00006b00ff0677ac */ /* 0x000ea20008000a00 */
[----:B0-----:R-:W-:Y:S01]  /*00d0*/  IMAD R0, R0, UR4, R11 ;  /* 0x0000000400007c24 */ /* 0x001fe2000f8e020b */
[----:B---3--:R-:W-:-:S04]  /*00e0*/  LEA R6, R9, R6, 0x18 ;  /* 0x0000000609067211 */ /* 0x008fc800078ec0ff */
[CC--:B-1----:R-:W-:Y:S02]  /*00f0*/  ISETP.GE.AND P0, PT, R0.reuse, R5.reuse, PT ;  /* 0x000000050000720c */ /* 0x0c2fe40003f06270 */
[----:B------:R-:W-:-:S11]  /*0100*/  ISETP.GT.AND P1, PT, R0, R5, PT ;  /* 0x000000050000720c */ /* 0x000fd60003f24270 */
[----:B------:R-:W-:Y:S02]  /*0110*/  @P0 IMAD R7, RZ, RZ, UR5 ;  /* 0x00000005ff070e24 */ /* 0x000fe4000f8e02ff */
[--C-:B------:R-:W-:Y:S02]  /*0120*/  @P1 IMAD R4, R5, UR5, R5.reuse ;  /* 0x0000000505041c24 */ /* 0x100fe4000f8e0205 */
[C---:B------:R-:W-:Y:S01]  /*0130*/  @P1 IMAD.IADD R5, R0.reuse, 0x1, -R5 ;  /* 0x0000000100051824 */ /* 0x040fe200078e0a05 */
[----:B------:R-:W-:Y:S01]  /*0140*/  ISETP.GE.AND P0, PT, R7, 0x1, PT ;  /* 0x000000010700780c */ /* 0x000fe20003f06270 */
[----:B------:R-:W-:Y:S02]  /*0150*/  @!P1 IMAD R3, R0, UR5, R0 ;  /* 0x0000000500039c24 */ /* 0x000fe4000f8e0200 */
[----:B------:R-:W-:-:S03]  /*0160*/  @P1 IMAD R4, R5, UR5, R4 ;  /* 0x0000000505041c24 */ /* 0x000fc6000f8e0204 */
[----:B------:R-:W-:Y:S01]  /*0170*/  @!P1 SHF.L.U32 R5, R3, 0x6, RZ ;  /* 0x0000000603059819 */ /* 0x000fe200000006ff */
[----:B------:R-:W-:Y:S02]  /*0180*/  IMAD R3, R11, 0xc0, R6 ;  /* 0x000000c00b037824 */ /* 0x000fe400078e0206 */
[----:B------:R-:W-:-:S04]  /*0190*/  @P1 IMAD.SHL.U32 R5, R4, 0x40, RZ ;  /* 0x0000004004051824 */ /* 0x000fc800078e00ff */
[----:B--2-4-:R-:W-:Y:S05]  /*01a0*/  @!P0 BRA `(.L_x_10) ;  /* 0x0000000c00908947 */ /* 0x014fea0003800000 */
[----:B------:R-:W0:Y:S02]  /*01b0*/  LDC.64 R10, c[0x0][0x390] ;  /* 0x0000e400ff0a7b82 */ /* 0x000e240000000a00 */
[----:B0-----:R-:W-:-:S05]  /*01c0*/  IMAD.WIDE R10, R0, 0x4, R10 ;  /* 0x00000004000a7825 */ /* 0x001fca00078e020a */
[----:B------:R0:W5:Y:S01]  /*01d0*/  LDG.E R25, desc[UR6][R10.64] ;  /* 0x000000060a197981 */ /* 0x000162000c1e1900 */
[----:B------:R-:W1:Y:S01]  /*01e0*/  LDC R4, c[0x0][0x360] ;  /* 0x0000d800ff047b82 */ /* 0x000e620000000800 */
[----:B------:R-:W-:Y:S01]  /*01f0*/  ISETP.GE.U32.AND P1, PT, R7, 0x4, PT ;  /* 0x000000040700780c */ /* 0x000fe20003f26070 */
[----:B------:R-:W-:Y:S01]  /*0200*/  VIADD R9, R3, 0x40 ;  /* 0x0000004003097836 */ /* 0x000fe20000000000 */
[----:B------:R-:W-:Y:S01]  /*0210*/  LOP3.LUT R6, R7, 0x3, RZ, 0xc0, !PT ;  /* 0x0000000307067812 */ /* 0x000fe200078ec0ff */
[----:B------:R-:W-:Y:S01]  /*0220*/  BSSY.RECONVERGENT B1, `(.L_x_11) ;  /* 0x00000ad000017945 */ /* 0x000fe20003800200 */
[----:B------:R-:W-:Y:S01]  /*0230*/  LEA.HI R5, R5, R5, RZ, 0x1 ;  /* 0x0000000505057211 */ /* 0x000fe200078f08ff */
[----:B------:R-:W-:Y:S01]  /*0240*/  IMAD R8, R2, 0x4, R9 ;  /* 0x0000000402087824 */ /* 0x000fe200078e0209 */
[----:B------:R-:W-:Y:S02]  /*0250*/  ISETP.NE.AND P0, PT, R6, RZ, PT ;  /* 0x000000ff0600720c */ /* 0x000fe40003f05270 */
[----:B------:R-:W-:-:S02]  /*0260*/  SHF.R.S32.HI R5, RZ, 0x1, R5 ;  /* 0x00000001ff057819 */ /* 0x000fc40000011405 */
[----:B-1----:R-:W-:-:S03]  /*0270*/  LEA R9, R4, R3, 0x2 ;  /* 0x0000000304097211 */ /* 0x002fc600078e10ff */
[----:B0-----:R-:W-:Y:S06]  /*0280*/  @!P1 BRA `(.L_x_12) ;  /* 0x0000000800989947 */ /* 0x001fec0003800000 */
[----:B------:R-:W0:Y:S01]  /*0290*/  LDC.64 R10, c[0x0][0x380] ;  /* 0x0000e000ff0a7b82 */ /* 0x000e220000000a00 */
[----:B------:R-:W-:Y:S01]  /*02a0*/  LOP3.LUT R20, R7, 0x7ffffffc, RZ, 0xc0, !PT ;  /* 0x7ffffffc07147812 */ /* 0x000fe200078ec0ff */
[----:B------:R-:W-:Y:S01]  /*02b0*/  IMAD.IADD R7, R5, 0x1, R2 ;  /* 0x0000000105077824 */ /* 0x000fe200078e0202 */
[----:B------:R-:W-:-:S03]  /*02c0*/  ISETP.NE.AND P1, PT, R2, RZ, PT ;  /* 0x000000ff0200720c */ /* 0x000fc60003f25270 */
[----:B------:R-:W-:-:S10]  /*02d0*/  IMAD.MOV R20, RZ, RZ, -R20 ;  /* 0x000000ffff147224 */ /* 0x000fd400078e0a14 */
.L_x_13:
[----:B01----:R-:W-:-:S05]  /*02e0*/  IMAD.WIDE R16, R7, 0x8, R10 ;  /* 0x0000000807107825 */ /* 0x003fca00078e020a */
[----:B------:R-:W2:Y:S01]  /*02f0*/  LDG.E.64 R12, desc[UR6][R16.64] ;  /* 0x00000006100c7981 */ /* 0x000ea2000c1e1b00 */
[----:B------:R-:W-:-:S03]  /*0300*/  HFMA2 R24, -RZ, RZ, 0, 0 ;  /* 0x00000000ff187431 */ /* 0x000fc600000001ff */
[----:B------:R-:W-:Y:S01]  /*0310*/  STS [R8+-0x40], RZ ;  /* 0xffffc0ff08007388 */ /* 0x000fe20000000800 */
[----:B--2---:R-:W-:Y:S02]  /*0320*/  SHF.R.U32.HI R14, RZ, 0x1f, R12 ;  /* 0x0000001fff0e7819 */ /* 0x004fe4000001160c */
[----:B------:R-:W-:Y:S02]  /*0330*/  ISETP.GT.AND P2, PT, R12, -0x1, PT ;  /* 0xffffffff0c00780c */ /* 0x000fe40003f44270 */
[C---:B------:R-:W-:Y:S02]  /*0340*/  LEA.HI R15, R13.reuse, R14, RZ, 0x1 ;  /* 0x0000000e0d0f7211 */ /* 0x040fe400078f08ff */
[----:B------:R-:W-:-:S03]  /*0350*/  ISETP.GT.AND P3, PT, R13, -0x1, PT ;  /* 0xffffffff0d00780c */ /* 0x000fc60003f64270 */
[----:B------:R-:W-:Y:S04]  /*0360*/  STS [R8], R15 ;  /* 0x0000000f08007388 */ /* 0x000fe80000000800 */
[----:B------:R-:W0:Y:S02]  /*0370*/  LDS R14, [R8+-0x4] ;  /* 0xfffffc00080e7984 */ /* 0x000e240000000800 */
[----:B0-----:R-:W-:-:S05]  /*0380*/  IMAD.IADD R19, R15, 0x1, R14 ;  /* 0x000000010f137824 */ /* 0x001fca00078e020e */
[----:B------:R-:W-:Y:S04]  /*0390*/  STS [R8], R19 ;  /* 0x0000001308007388 */ /* 0x000fe80000000800 */
[----:B------:R-:W0:Y:S02]  /*03a0*/  LDS R14, [R8+-0x8] ;  /* 0xfffff800080e7984 */ /* 0x000e240000000800 */
[----:B0-----:R-:W-:Y:S02]  /*03b0*/  IADD3 R21, PT, PT, R19, R14, RZ ;  /* 0x0000000e13157210 */ /* 0x001fe40007ffe0ff */
[----:B------:R-:W0:Y:S03]  /*03c0*/  @!P2 LDC.64 R18, c[0x0][0x388] ;  /* 0x0000e200ff12ab82 */ /* 0x000e260000000a00 */
[----:B------:R-:W-:Y:S04]  /*03d0*/  STS [R8], R21 ;  /* 0x0000001508007388 */ /* 0x000fe80000000800 */
[----:B------:R-:W1:Y:S02]  /*03e0*/  LDS R14, [R8+-0x10] ;  /* 0xfffff000080e7984 */ /* 0x000e640000000800 */
[----:B-1----:R-:W-:-:S02]  /*03f0*/  IMAD.IADD R23, R21, 0x1, R14 ;  /* 0x0000000115177824 */ /* 0x002fc400078e020e */
[----:B------:R-:W-:-:S03]  /*0400*/  IMAD.SHL.U32 R21, R4, 0x8, RZ ;  /* 0x0000000804157824 */ /* 0x000fc600078e00ff */
[----:B------:R-:W-:Y:S02]  /*0410*/  STS [R8], R23 ;  /* 0x0000001708007388 */ /* 0x000fe40000000800 */
[----:B------:R-:W-:Y:S02]  /*0420*/  IADD3 R16, P4, PT, R16, R21, RZ ;  /* 0x0000001510107210 */ /* 0x000fe40007f9e0ff */
[----:B------:R-:W1:Y:S03]  /*0430*/  LDS R14, [R8+-0x20] ;  /* 0xffffe000080e7984 */ /* 0x000e660000000800 */
[----:B------:R-:W-:Y:S02]  /*0440*/  IMAD.X R17, RZ, RZ, R17, P4 ;  /* 0x000000ffff117224 */ /* 0x000fe400020e0611 */
[----:B-1----:R-:W-:-:S05]  /*0450*/  IMAD.IADD R27, R23, 0x1, R14 ;  /* 0x00000001171b7824 */ /* 0x002fca00078e020e */
[----:B------:R-:W-:Y:S04]  /*0460*/  STS [R8], R27 ;  /* 0x0000001b08007388 */ /* 0x000fe80000000800 */
[----:B------:R-:W1:Y:S02]  /*0470*/  LDS R14, [R8+-0x40] ;  /* 0xffffc000080e7984 */ /* 0x000e640000000800 */
[----:B-1----:R-:W-:Y:S02]  /*0480*/  IMAD.IADD R29, R27, 0x1, R14 ;  /* 0x000000011b1d7824 */ /* 0x002fe400078e020e */
[----:B------:R-:W1:Y:S03]  /*0490*/  @!P3 LDC.64 R14, c[0x0][0x388] ;  /* 0x0000e200ff0ebb82 */ /* 0x000e660000000a00 */
[----:B------:R-:W-:Y:S04]  /*04a0*/  STS [R8], R29 ;  /* 0x0000001d08007388 */ /* 0x000fe80000000800 */
[----:B------:R-:W-:Y:S04]  /*04b0*/  LDS R22, [R9+0x3c] ;  /* 0x00003c0009167984 */ /* 0x000fe80000000800 */
[----:B------:R-:W2:Y:S02]  /*04c0*/  @P1 LDS R24, [R8+-0x4] ;  /* 0xfffffc0008181984 */ /* 0x000ea40000000800 */
[----:B--2--5:R-:W-:-:S02]  /*04d0*/  @!P2 IMAD.IADD R27, R24, 0x1, R25 ;  /* 0x00000001181ba824 */ /* 0x024fc400078e0219 */
[----:B------:R-:W-:Y:S02]  /*04e0*/  @!P2 VIADD R24, R24, 0x1 ;  /* 0x000000011818a836 */ /* 0x000fe40000000000 */
[----:B0-----:R-:W-:Y:S01]  /*04f0*/  @!P2 IMAD.WIDE R18, R27, 0x4, R18 ;  /* 0x000000041b12a825 */ /* 0x001fe200078e0212 */
[----:B------:R-:W-:Y:S02]  /*0500*/  @!P2 LOP3.LUT R27, R12, 0x7fffffff, RZ, 0xc0, !PT ;  /* 0x7fffffff0c1ba812 */ /* 0x000fe400078ec0ff */
[----:B------:R-:W-:-:S03]  /*0510*/  @!P3 IADD3 R23, PT, PT, R24, R25, RZ ;  /* 0x000000191817b210 */ /* 0x000fc60007ffe0ff */
[----:B------:R-:W-:Y:S02]  /*0520*/  @!P2 STG.E desc[UR6][R18.64], R27 ;  /* 0x0000001b1200a986 */ /* 0x000fe4000c101906 */
[----:B-1----:R-:W-:Y:S01]  /*0530*/  @!P3 IMAD.WIDE R14, R23, 0x4, R14 ;  /* 0x00000004170eb825 */ /* 0x002fe200078e020e */
[----:B------:R-:W-:-:S05]  /*0540*/  @!P3 LOP3.LUT R23, R13, 0x7fffffff, RZ, 0xc0, !PT ;  /* 0x7fffffff0d17b812 */ /* 0x000fca00078ec0ff */
[----:B------:R-:W-:Y:S04]  /*0550*/  @!P3 STG.E desc[UR6][R14.64], R23 ;  /* 0x000000170e00b986 */ /* 0x000fe8000c101906 */
[----:B------:R0:W2:Y:S01]  /*0560*/  LDG.E.64 R12, desc[UR6][R16.64] ;  /* 0x00000006100c7981 */ /* 0x0000a2000c1e1b00 */
[----:B------:R-:W-:-:S03]  /*0570*/  IMAD.IADD R22, R22, 0x1, R25 ;  /* 0x0000000116167824 */ /* 0x000fc600078e0219 */
[----:B------:R-:W-:Y:S01]  /*0580*/  STS [R8+-0x40], RZ ;  /* 0xffffc0ff08007388 */ /* 0x000fe20000000800 */
[----:B0-----:R-:W-:-:S04]  /*0590*/  IADD3 R16, P4, PT, R21, R16, RZ ;  /* 0x0000001015107210 */ /* 0x001fc80007f9e0ff */
[----:B------:R-:W-:Y:S02]  /*05a0*/  IADD3.X R17, PT, PT, RZ, R17, RZ, P4, !PT ;  /* 0x00000011ff117210 */ /* 0x000fe400027fe4ff */
        /* <DEDUP_REMOVED lines=9> */
[----:B0-----:R-:W-:Y:S01]  /*0640*/  IADD3 R19, PT, PT, R24, R26, RZ ;  /* 0x0000001a18137210 */ /* 0x001fe20007ffe0ff */
[----:B------:R-:W-:-:S04]  /*0650*/  IMAD.MOV.U32 R24, RZ, RZ, RZ ;  /* 0x000000ffff187224 */ /* 0x000fc800078e00ff */
[----:B------:R-:W-:Y:S04]  /*0660*/  STS [R8], R19 ;  /* 0x0000001308007388 */ /* 0x000fe80000000800 */
[----:B------:R-:W0:Y:S02]  /*0670*/  LDS R14, [R8+-0x10] ;  /* 0xfffff000080e7984 */ /* 0x000e240000000800 */
[----:B0-----:R-:W-:Y:S02]  /*0680*/  IMAD.IADD R15, R19, 0x1, R14 ;  /* 0x00000001130f7824 */ /* 0x001fe400078e020e */
[----:B------:R-:W0:Y:S03]  /*0690*/  @!P2 LDC.64 R18, c[0x0][0x388] ;  /* 0x0000e200ff12ab82 */ /* 0x000e260000000a00 */
[----:B------:R-:W-:Y:S04]  /*06a0*/  STS [R8], R15 ;  /* 0x0000000f08007388 */ /* 0x000fe80000000800 */
[----:B------:R-:W1:Y:S02]  /*06b0*/  LDS R14, [R8+-0x20] ;  /* 0xffffe000080e7984 */ /* 0x000e640000000800 */
[----:B-1----:R-:W-:-:S05]  /*06c0*/  IMAD.IADD R27, R15, 0x1, R14 ;  /* 0x000000010f1b7824 */ /* 0x002fca00078e020e */
[----:B------:R-:W-:Y:S04]  /*06d0*/  STS [R8], R27 ;  /* 0x0000001b08007388 */ /* 0x000fe80000000800 */
[----:B------:R-:W1:Y:S02]  /*06e0*/  LDS R14, [R8+-0x40] ;  /* 0xffffc000080e7984 */ /* 0x000e640000000800 */
[----:B-1----:R-:W-:Y:S02]  /*06f0*/  IADD3 R29, PT, PT, R27, R14, RZ ;  /* 0x0000000e1b1d7210 */ /* 0x002fe40007ffe0ff */
[----:B------:R-:W1:Y:S03]  /*0700*/  @!P3 LDC.64 R14, c[0x0][0x388] ;  /* 0x0000e200ff0ebb82 */ /* 0x000e660000000a00 */
[----:B------:R-:W-:Y:S04]  /*0710*/  STS [R8], R29 ;  /* 0x0000001d08007388 */ /* 0x000fe80000000800 */
[----:B------:R-:W-:Y:S04]  /*0720*/  LDS R23, [R9+0x3c] ;  /* 0x00003c0009177984 */ /* 0x000fe80000000800 */
[----:B------:R-:W2:Y:S02]  /*0730*/  @P1 LDS R24, [R8+-0x4] ;  /* 0xfffffc0008181984 */ /* 0x000ea40000000800 */
[----:B--2---:R-:W-:Y:S01]  /*0740*/  @!P2 IADD3 R25, PT, PT, R22, R24, RZ ;  /* 0x000000181619a210 */ /* 0x004fe20007ffe0ff */
[----:B------:R-:W-:-:S04]  /*0750*/  @!P2 VIADD R24, R24, 0x1 ;  /* 0x000000011818a836 */ /* 0x000fc80000000000 */
[----:B------:R-:W-:Y:S02]  /*0760*/  @!P3 IMAD.IADD R27, R22, 0x1, R24 ;  /* 0x00000001161bb824 */ /* 0x000fe400078e0218 */
[----:B0-----:R-:W-:Y:S01]  /*0770*/  @!P2 IMAD.WIDE R18, R25, 0x4, R18 ;  /* 0x000000041912a825 */ /* 0x001fe200078e0212 */
[----:B------:R-:W-:-:S03]  /*0780*/  @!P2 LOP3.LUT R25, R12, 0x7fffffff, RZ, 0xc0, !PT ;  /* 0x7fffffff0c19a812 */ /* 0x000fc600078ec0ff */
[----:B-1----:R-:W-:Y:S01]  /*0790*/  @!P3 IMAD.WIDE R14, R27, 0x4, R14 ;  /* 0x000000041b0eb825 */ /* 0x002fe200078e020e */
[----:B------:R-:W-:Y:S01]  /*07a0*/  @!P3 LOP3.LUT R27, R13, 0x7fffffff, RZ, 0xc0, !PT ;  /* 0x7fffffff0d1bb812 */ /* 0x000fe200078ec0ff */
[----:B------:R-:W-:Y:S04]  /*07b0*/  @!P2 STG.E desc[UR6][R18.64], R25 ;  /* 0x000000191200a986 */ /* 0x000fe8000c101906 */
[----:B------:R-:W-:Y:S04]  /*07c0*/  @!P3 STG.E desc[UR6][R14.64], R27 ;  /* 0x0000001b0e00b986 */ /* 0x000fe8000c101906 */
[----:B------:R0:W2:Y:S01]  /*07d0*/  LDG.E.64 R12, desc[UR6][R16.64] ;  /* 0x00000006100c7981 */ /* 0x0000a2000c1e1b00 */
[----:B------:R-:W-:-:S03]  /*07e0*/  IMAD.IADD R23, R22, 0x1, R23 ;  /* 0x0000000116177824 */ /* 0x000fc600078e0217 */
[----:B------:R-:W-:Y:S01]  /*07f0*/  STS [R8+-0x40], RZ ;  /* 0xffffc0ff08007388 */ /* 0x000fe20000000800 */
[----:B0-----:R-:W-:-:S05]  /*0800*/  IADD3 R16, P4, PT, R21, R16, RZ ;  /* 0x0000001015107210 */ /* 0x001fca0007f9e0ff */
[----:B------:R-:W-:Y:S01]  /*0810*/  IMAD.X R17, RZ, RZ, R17, P4 ;  /* 0x000000ffff117224 */ /* 0x000fe200020e0611 */
[----:B--2---:R-:W-:Y:S02]  /*0820*/  SHF.R.U32.HI R24, RZ, 0x1f, R12 ;  /* 0x0000001fff187819 */ /* 0x004fe4000001160c */
[----:B------:R-:W-:Y:S02]  /*0830*/  ISETP.GT.AND P2, PT, R12, -0x1, PT ;  /* 0xffffffff0c00780c */ /* 0x000fe40003f44270 */
[C---:B------:R-:W-:Y:S02]  /*0840*/  LEA.HI R29, R13.reuse, R24, RZ, 0x1 ;  /* 0x000000180d1d7211 */ /* 0x040fe400078f08ff */
[----:B------:R-:W-:-:S03]  /*0850*/  ISETP.GT.AND P3, PT, R13, -0x1, PT ;  /* 0xffffffff0d00780c */ /* 0x000fc60003f64270 */
[----:B------:R-:W-:Y:S04]  /*0860*/  STS [R8], R29 ;  /* 0x0000001d08007388 */ /* 0x000fe80000000800 */
[----:B------:R-:W0:Y:S02]  /*0870*/  LDS R24, [R8+-0x4] ;  /* 0xfffffc0008187984 */ /* 0x000e240000000800 */
[----:B------:R-:W-:-:S04]  /*0880*/  @!P2 LOP3.LUT R21, R12, 0x7fffffff, RZ, 0xc0, !PT ;  /* 0x7fffffff0c15a812 */ /* 0x000fc800078ec0ff */
[----:B------:R-:W-:Y:S01]  /*0890*/  @!P3 LOP3.LUT R13, R13, 0x7fffffff, RZ, 0xc0, !PT ;  /* 0x7fffffff0d0db812 */ /* 0x000fe200078ec0ff */
[----:B0-----:R-:W-:-:S05]  /*08a0*/  IMAD.IADD R24, R29, 0x1, R24 ;  /* 0x000000011d187824 */ /* 0x001fca00078e0218 */
[----:B------:R-:W-:Y:S04]  /*08b0*/  STS [R8], R24 ;  /* 0x0000001808007388 */ /* 0x000fe80000000800 */
[----:B------:R-:W0:Y:S02]  /*08c0*/  LDS R26, [R8+-0x8] ;  /* 0xfffff800081a7984 */ /* 0x000e240000000800 */
[----:B0-----:R-:W-:Y:S01]  /*08d0*/  IMAD.IADD R19, R24, 0x1, R26 ;  /* 0x0000000118137824 */ /* 0x001fe200078e021a */
[----:B------:R-:W-:-:S04]  /*08e0*/  MOV R26, RZ ;  /* 0x000000ff001a7202 */ /* 0x000fc80000000f00 */
[----:B------:R-:W-:Y:S04]  /*08f0*/  STS [R8], R19 ;  /* 0x0000001308007388 */ /* 0x000fe80000000800 */
[----:B------:R-:W0:Y:S02]  /*0900*/  LDS R14, [R8+-0x10] ;  /* 0xfffff000080e7984 */ /* 0x000e240000000800 */
[----:B0-----:R-:W-:Y:S02]  /*0910*/  IADD3 R15, PT, PT, R19, R14, RZ ;  /* 0x0000000e130f7210 */ /* 0x001fe40007ffe0ff */
[----:B------:R-:W0:Y:S03]  /*0920*/  @!P2 LDC.64 R18, c[0x0][0x388] ;  /* 0x0000e200ff12ab82 */ /* 0x000e260000000a00 */
[----:B------:R-:W-:Y:S04]  /*0930*/  STS [R8], R15 ;  /* 0x0000000f08007388 */ /* 0x000fe80000000800 */
[----:B------:R-:W1:Y:S02]  /*0940*/  LDS R14, [R8+-0x20] ;  /* 0xffffe000080e7984 */ /* 0x000e640000000800 */
        /* <DEDUP_REMOVED lines=8> */
[----:B--2---:R-:W-:Y:S01]  /*09d0*/  @!P2 IMAD.IADD R25, R23, 0x1, R26 ;  /* 0x000000011719a824 */ /* 0x004fe200078e021a */
[----:B------:R-:W-:-:S03]  /*09e0*/  @!P2 IADD3 R26, PT, PT, R26, 0x1, RZ ;  /* 0x000000011a1aa810 */ /* 0x000fc60007ffe0ff */
[----:B0-----:R-:W-:-:S04]  /*09f0*/  @!P2 IMAD.WIDE R18, R25, 0x4, R18 ;  /* 0x000000041912a825 */ /* 0x001fc800078e0212 */
[----:B------:R-:W-:Y:S01]  /*0a00*/  @!P3 IMAD.IADD R29, R23, 0x1, R26 ;  /* 0x00000001171db824 */ /* 0x000fe200078e021a */
[----:B------:R0:W-:Y:S03]  /*0a10*/  @!P2 STG.E desc[UR6][R18.64], R21 ;  /* 0x000000151200a986 */ /* 0x0001e6000c101906 */
[----:B-1----:R-:W-:-:S05]  /*0a20*/  @!P3 IMAD.WIDE R14, R29, 0x4, R14 ;  /* 0x000000041d0eb825 */ /* 0x002fca00078e020e */
[----:B------:R1:W-:Y:S04]  /*0a30*/  @!P3 STG.E desc[UR6][R14.64], R13 ;  /* 0x0000000d0e00b986 */ /* 0x0003e8000c101906 */
[----:B------:R-:W2:Y:S01]  /*0a40*/  LDG.E.64 R16, desc[UR6][R16.64] ;  /* 0x0000000610107981 */ /* 0x000ea2000c1e1b00 */
[----:B0-----:R-:W-:Y:S01]  /*0a50*/  IMAD.MOV.U32 R18, RZ, RZ, RZ ;  /* 0x000000ffff127224 */ /* 0x001fe200078e00ff */
[----:B------:R-:W-:Y:S01]  /*0a60*/  IADD3 R23, PT, PT, R23, R24, RZ ;  /* 0x0000001817177210 */ /* 0x000fe20007ffe0ff */
[----:B------:R-:W-:Y:S01]  /*0a70*/  VIADD R20, R20, 0x4 ;  /* 0x0000000414147836 */ /* 0x000fe20000000000 */
[----:B------:R-:W-:Y:S01]  /*0a80*/  STS [R8+-0x40], RZ ;  /* 0xffffc0ff08007388 */ /* 0x000fe20000000800 */
[C---:B------:R-:W-:Y:S01]  /*0a90*/  LEA R5, R4.reuse, R5, 0x2 ;  /* 0x0000000504057211 */ /* 0x040fe200078e10ff */
[----:B------:R-:W-:Y:S01]  /*0aa0*/  IMAD R7, R4, 0x4, R7 ;  /* 0x0000000404077824 */ /* 0x000fe200078e0207 */
[----:B--2---:R-:W-:-:S02]  /*0ab0*/  SHF.R.U32.HI R12, RZ, 0x1f, R16 ;  /* 0x0000001fff0c7819 */ /* 0x004fc40000011610 */
[----:B------:R-:W-:Y:S02]  /*0ac0*/  ISETP.GT.AND P2, PT, R16, -0x1, PT ;  /* 0xffffffff1000780c */ /* 0x000fe40003f44270 */
[C---:B------:R-:W-:Y:S02]  /*0ad0*/  LEA.HI R25, R17.reuse, R12, RZ, 0x1 ;  /* 0x0000000c11197211 */ /* 0x040fe400078f08ff */
[----:B------:R-:W-:-:S03]  /*0ae0*/  ISETP.GT.AND P3, PT, R17, -0x1, PT ;  /* 0xffffffff1100780c */ /* 0x000fc60003f64270 */
[----:B------:R-:W-:Y:S04]  /*0af0*/  STS [R8], R25 ;  /* 0x0000001908007388 */ /* 0x000fe80000000800 */
[----:B------:R-:W0:Y:S02]  /*0b00*/  LDS R12, [R8+-0x4] ;  /* 0xfffffc00080c7984 */ /* 0x000e240000000800 */
[----:B-1----:R-:W1:Y:S04]  /*0b10*/  @!P2 LDC.64 R14, c[0x0][0x388] ;  /* 0x0000e200ff0eab82 */ /* 0x002e680000000a00 */
[----:B------:R-:W-:-:S02]  /*0b20*/  @!P3 LOP3.LUT R17, R17, 0x7fffffff, RZ, 0xc0, !PT ;  /* 0x7fffffff1111b812 */ /* 0x000fc400078ec0ff */
        /* <DEDUP_REMOVED lines=13> */
[----:B------:R-:W0:Y:S03]  /*0c00*/  @!P3 LDC.64 R12, c[0x0][0x388] ;  /* 0x0000e200ff0cbb82 */ /* 0x000e260000000a00 */
[----:B------:R-:W-:Y:S04]  /*0c10*/  STS [R8], R27 ;  /* 0x0000001b08007388 */ /* 0x000fe80000000800 */
[----:B------:R-:W2:Y:S04]  /*0c20*/  LDS R25, [R9+0x3c] ;  /* 0x00003c0009197984 */ /* 0x000ea80000000800 */
[----:B------:R-:W3:Y:S01]  /*0c30*/  @P1 LDS R18, [R8+-0x4] ;  /* 0xfffffc0008121984 */ /* 0x000ee20000000800 */
[----:B--2---:R-:W-:-:S02]  /*0c40*/  IMAD.IADD R25, R23, 0x1, R25 ;  /* 0x0000000117197824 */ /* 0x004fc400078e0219 */
[----:B---3--:R-:W-:Y:S02]  /*0c50*/  @!P2 IMAD.IADD R19, R23, 0x1, R18 ;  /* 0x000000011713a824 */ /* 0x008fe400078e0212 */
[----:B------:R-:W-:Y:S02]  /*0c60*/  @!P2 VIADD R18, R18, 0x1 ;  /* 0x000000011212a836 */ /* 0x000fe40000000000 */
[----:B-1----:R-:W-:Y:S01]  /*0c70*/  @!P2 IMAD.WIDE R14, R19, 0x4, R14 ;  /* 0x00000004130ea825 */ /* 0x002fe200078e020e */
[----:B------:R-:W-:Y:S02]  /*0c80*/  @!P2 LOP3.LUT R19, R16, 0x7fffffff, RZ, 0xc0, !PT ;  /* 0x7fffffff1013a812 */ /* 0x000fe400078ec0ff */
[----:B------:R-:W-:-:S03]  /*0c90*/  @!P3 IADD3 R21, PT, PT, R23, R18, RZ ;  /* 0x000000121715b210 */ /* 0x000fc60007ffe0ff */
[----:B------:R1:W-:Y:S01]  /*0ca0*/  @!P2 STG.E desc[UR6][R14.64], R19 ;  /* 0x000000130e00a986 */ /* 0x0003e2000c101906 */
[----:B------:R-:W-:Y:S01]  /*0cb0*/  ISETP.NE.AND P2, PT, R20, RZ, PT ;  /* 0x000000ff1400720c */ /* 0x000fe20003f45270 */
[----:B0-----:R-:W-:-:S05]  /*0cc0*/  @!P3 IMAD.WIDE R12, R21, 0x4, R12 ;  /* 0x00000004150cb825 */ /* 0x001fca00078e020c */
[----:B------:R1:W-:Y:S07]  /*0cd0*/  @!P3 STG.E desc[UR6][R12.64], R17 ;  /* 0x000000110c00b986 */ /* 0x0003ee000c101906 */
[----:B------:R-:W-:Y:S05]  /*0ce0*/  @P2 BRA `(.L_x_13) ;  /* 0xfffffff4007c2947 */ /* 0x000fea000383ffff */
.L_x_12:
[----:B------:R-:W-:Y:S05]  /*0cf0*/  BSYNC.RECONVERGENT B1 ;  /* 0x0000000000017941 */ /* 0x000fea0003800200 */
.L_x_11:
[----:B------:R-:W-:Y:S05]  /*0d00*/  @!P0 BRA `(.L_x_10) ;  /* 0x0000000000b88947 */ /* 0x000fea0003800000 */
[----:B------:R-:W0:Y:S01]  /*0d10*/  LDC.64 R10, c[0x0][0x380] ;  /* 0x0000e000ff0a7b82 */ /* 0x000e220000000a00 */
[----:B------:R-:W-:Y:S01]  /*0d20*/  IMAD.IADD R5, R5, 0x1, R2 ;  /* 0x0000000105057824 */ /* 0x000fe200078e0202 */
[----:B-1----:R-:W-:-:S07]  /*0d30*/  IADD3 R12, PT, PT, -R6, RZ, RZ ;  /* 0x000000ff060c7210 */ /* 0x002fce0007ffe1ff */
.L_x_14:
[----:B0-2---:R-:W-:-:S06]  /*0d40*/  IMAD.WIDE R6, R5, 0x8, R10 ;  /* 0x0000000805067825 */ /* 0x005fcc00078e020a */
[----:B------:R-:W2:Y:S01]  /*0d50*/  LDG.E.64 R6, desc[UR6][R6.64] ;  /* 0x0000000606067981 */ /* 0x000ea2000c1e1b00 */
[----:B------:R-:W-:Y:S01]  /*0d60*/  ISETP.NE.AND P0, PT, R2, RZ, PT ;  /* 0x000000ff0200720c */ /* 0x000fe20003f05270 */
[----:B------:R-:W-:Y:S02]  /*0d70*/  HFMA2 R20, -RZ, RZ, 0, 0 ;  /* 0x00000000ff147431 */ /* 0x000fe400000001ff */
[----:B------:R-:W-:Y:S01]  /*0d80*/  VIADD R12, R12, 0x1 ;  /* 0x000000010c0c7836 */ /* 0x000fe20000000000 */
[----:B------:R-:W-:Y:S01]  /*0d90*/  STS [R8+-0x40], RZ ;  /* 0xffffc0ff08007388 */ /* 0x000fe20000000800 */
[----:B------:R-:W-:Y:S02]  /*0da0*/  IADD3 R5, PT, PT, R4, R5, RZ ;  /* 0x0000000504057210 */ /* 0x000fe40007ffe0ff */
[----:B--2---:R-:W-:Y:S02]  /*0db0*/  SHF.R.U32.HI R14, RZ, 0x1f, R6 ;  /* 0x0000001fff0e7819 */ /* 0x004fe40000011606 */
[----:B------:R-:W-:-:S02]  /*0dc0*/  ISETP.GT.AND P1, PT, R7, -0x1, PT ;  /* 0xffffffff0700780c */ /* 0x000fc40003f24270 */
[----:B------:R-:W-:-:S05]  /*0dd0*/  LEA.HI R13, R7, R14, RZ, 0x1 ;  /* 0x0000000e070d7211 */ /* 0x000fca00078f08ff */
[----:B------:R-:W-:Y:S04]  /*0de0*/  STS [R8], R13 ;  /* 0x0000000d08007388 */ /* 0x000fe80000000800 */
[----:B------:R-:W0:Y:S02]  /*0df0*/  LDS R14, [R8+-0x4] ;  /* 0xfffffc00080e7984 */ /* 0x000e240000000800 */
[----:B------:R-:W-:Y:S01]  /*0e00*/  @!P1 LOP3.LUT R7, R7, 0x7fffffff, RZ, 0xc0, !PT ;  /* 0x7fffffff07079812 */ /* 0x000fe200078ec0ff */
        /* <DEDUP_REMOVED lines=12> */
[----:B0-----:R-:W-:Y:S02]  /*0ed0*/  IMAD.IADD R21, R13, 0x1, R14 ;  /* 0x000000010d157824 */ /* 0x001fe400078e020e */
[----:B------:R-:W0:Y:S03]  /*0ee0*/  @!P1 LDC.64 R14, c[0x0][0x388] ;  /* 0x0000e200ff0e9b82 */ /* 0x000e260000000a00 */
[----:B------:R-:W-:Y:S04]  /*0ef0*/  STS [R8], R21 ;  /* 0x0000001508007388 */ /* 0x000fe80000000800 */
[----:B------:R-:W-:Y:S04]  /*0f00*/  LDS R18, [R9+0x3c] ;  /* 0x00003c0009127984 */ /* 0x000fe80000000800 */
[----:B------:R-:W1:Y:S01]  /*0f10*/  @P0 LDS R20, [R8+-0x4] ;  /* 0xfffffc0008140984 */ /* 0x000e620000000800 */
[----:B------:R-:W-:-:S13]  /*0f20*/  ISETP.GT.AND P0, PT, R6, -0x1, PT ;  /* 0xffffffff0600780c */ /* 0x000fda0003f04270 */
[----:B------:R-:W2:Y:S01]  /*0f30*/  @!P0 LDC.64 R16, c[0x0][0x388] ;  /* 0x0000e200ff108b82 */ /* 0x000ea20000000a00 */
[C---:B-1---5:R-:W-:Y:S02]  /*0f40*/  @!P0 IMAD.IADD R13, R20.reuse, 0x1, R25 ;  /* 0x00000001140d8824 */ /* 0x062fe400078e0219 */
[----:B------:R-:W-:Y:S02]  /*0f50*/  @!P0 VIADD R20, R20, 0x1 ;  /* 0x0000000114148836 */ /* 0x000fe40000000000 */
[----:B--2---:R-:W-:Y:S01]  /*0f60*/  @!P0 IMAD.WIDE R16, R13, 0x4, R16 ;  /* 0x000000040d108825 */ /* 0x004fe200078e0210 */
[----:B------:R-:W-:Y:S02]  /*0f70*/  @!P0 LOP3.LUT R13, R6, 0x7fffffff, RZ, 0xc0, !PT ;  /* 0x7fffffff060d8812 */ /* 0x000fe400078ec0ff */
[----:B------:R-:W-:Y:S01]  /*0f80*/  @!P1 IADD3 R19, PT, PT, R20, R25, RZ ;  /* 0x0000001914139210 */ /* 0x000fe20007ffe0ff */
[----:B------:R-:W-:Y:S02]  /*0f90*/  IMAD.IADD R25, R18, 0x1, R25 ;  /* 0x0000000112197824 */ /* 0x000fe400078e0219 */
[----:B------:R2:W-:Y:S01]  /*0fa0*/  @!P0 STG.E desc[UR6][R16.64], R13 ;  /* 0x0000000d10008986 */ /* 0x0005e2000c101906 */
[----:B------:R-:W-:Y:S01]  /*0fb0*/  ISETP.NE.AND P0, PT, R12, RZ, PT ;  /* 0x000000ff0c00720c */ /* 0x000fe20003f05270 */
[----:B0-----:R-:W-:-:S05]  /*0fc0*/  @!P1 IMAD.WIDE R14, R19, 0x4, R14 ;  /* 0x00000004130e9825 */ /* 0x001fca00078e020e */
[----:B------:R2:W-:Y:S07]  /*0fd0*/  @!P1 STG.E desc[UR6][R14.64], R7 ;  /* 0x000000070e009986 */ /* 0x0005ee000c101906 */
[----:B------:R-:W-:Y:S05]  /*0fe0*/  @P0 BRA `(.L_x_14) ;  /* 0xfffffffc00540947 */ /* 0x000fea000383ffff */
.L_x_10:
[----:B------:R-:W-:Y:S05]  /*0ff0*/  BSYNC.RECONVERGENT B0 ;  /* 0x0000000000007941 */ /* 0x000fea0003800200 */
.L_x_9:
[----:B------:R-:W-:-:S13]  /*1000*/  ISETP.NE.AND P0, PT, R0, RZ, PT ;  /* 0x000000ff0000720c */ /* 0x000fda0003f05270 */
[----:B------:R-:W-:Y:S05]  /*1010*/  @P0 EXIT ;  /* 0x000000000000094d */ /* 0x000fea0003800000 */
[----:B------:R-:W0:Y:S08]  /*1020*/  LDC R0, c[0x0][0x3a4] ;  /* 0x0000e900ff007b82 */ /* 0x000e300000000800 */
[----:B------:R-:W3:Y:S08]  /*1030*/  LDC R5, c[0x0][0x370] ;  /* 0x0000dc00ff057b82 */ /* 0x000ef00000000800 */
[----:B------:R-:W4:Y:S01]  /*1040*/  LDC.64 R8, c[0x0][0x390] ;  /* 0x0000e400ff087b82 */ /* 0x000f220000000a00 */
[----:B0-----:R-:W-:Y:S01]  /*1050*/  ISETP.GE.AND P0, PT, R0, 0x1, PT ;  /* 0x000000010000780c */ /* 0x001fe20003f06270 */
[----:B---3--:R-:W-:-:S04]  /*1060*/  IMAD R5, R5, UR4, RZ ;  /* 0x0000000405057c24 */ /* 0x008fc8000f8e02ff */
[----:B----4-:R-:W-:-:S08]  /*1070*/  IMAD.WIDE.U32 R8, R5, 0x4, R8 ;  /* 0x0000000405087825 */ /* 0x010fd000078e0008 */
[----:B------:R-:W-:Y:S05]  /*1080*/  @!P0 EXIT ;  /* 0x000000000000894d */ /* 0x000fea0003800000 */
[----:B------:R0:W5:Y:S01]  /*1090*/  LDG.E R4, desc[UR6][R8.64] ;  /* 0x0000000608047981 */ /* 0x000162000c1e1900 */
[----:B------:R-:W3:Y:S01]  /*10a0*/  LDC R0, c[0x0][0x360] ;  /* 0x0000d800ff007b82 */ /* 0x000ee20000000800 */
[----:B------:R-:W4:Y:S01]  /*10b0*/  LDCU UR4, c[0x0][0x3a8] ;  /* 0x00007500ff0477ac */ /* 0x000f220008000800 */
[----:B------:R-:W-:Y:S02]  /*10c0*/  VIADD R5, R3, 0x40 ;  /* 0x0000004003057836 */ /* 0x000fe40000000000 */
[----:B--2---:R-:W-:Y:S01]  /*10d0*/  IMAD.MOV.U32 R7, RZ, RZ, RZ ;  /* 0x000000ffff077224 */ /* 0x004fe200078e00ff */
[----:B------:R-:W2:Y:S02]  /*10e0*/  LDCU UR8, c[0x0][0x3a4] ;  /* 0x00007480ff0877ac */ /* 0x000ea40008000800 */
[C---:B------:R-:W-:Y:S01]  /*10f0*/  LEA R5, R2.reuse, R5, 0x2 ;  /* 0x0000000502057211 */ /* 0x040fe200078e10ff */
[----:B------:R-:W0:Y:S01]  /*1100*/  LDCU UR5, c[0x0][0x398] ;  /* 0x00007300ff0577ac */ /* 0x000e220008000800 */
[----:B----4-:R-:W-:-:S02]  /*1110*/  VIADD R6, R2, UR4 ;  /* 0x0000000402067c36 */ /* 0x010fc40008000000 */
[----:B0-23--:R-:W-:-:S07]  /*1120*/  IMAD R3, R0, 0x4, R3 ;  /* 0x0000000400037824 */ /* 0x00dfce00078e0203 */
.L_x_15:
[----:B-1----:R-:W-:Y:S01]  /*1130*/  IADD3 R15, PT, PT, R6, R7, RZ ;  /* 0x00000007060f7210 */ /* 0x002fe20007ffe0ff */
[----:B------:R-:W-:-:S03]  /*1140*/  IMAD.MOV.U32 R10, RZ, RZ, RZ ;  /* 0x000000ffff0a7224 */ /* 0x000fc600078e00ff */
[----:B------:R-:W-:-:S13]  /*1150*/  ISETP.GE.AND P0, PT, R15, UR5, PT ;  /* 0x000000050f007c0c */ /* 0x000fda000bf06270 */
[----:B------:R-:W0:Y:S02]  /*1160*/  @!P0 LDC.64 R8, c[0x0][0x380] ;  /* 0x0000e000ff088b82 */ /* 0x000e240000000a00 */
[----:B0-----:R-:W-:-:S05]  /*1170*/  @!P0 IMAD.WIDE R8, R15, 0x4, R8 ;  /* 0x000000040f088825 */ /* 0x001fca00078e0208 */
[----:B------:R-:W2:Y:S01]  /*1180*/  @!P0 LDG.E R10, desc[UR6][R8.64] ;  /* 0x00000006080a8981 */ /* 0x000ea2000c1e1900 */
[----:B------:R-:W-:Y:S01]  /*1190*/  ISETP.NE.AND P0, PT, R2, RZ, PT ;  /* 0x000000ff0200720c */ /* 0x000fe20003f05270 */
[----:B------:R-:W-:Y:S01]  /*11a0*/  IMAD.MOV.U32 R13, RZ, RZ, RZ ;  /* 0x000000ffff0d7224 */ /* 0x000fe200078e00ff */
[----:B------:R-:W-:Y:S01]  /*11b0*/  IADD3 R7, PT, PT, R0, R7, RZ ;  /* 0x0000000700077210 */ /* 0x000fe20007ffe0ff */
        /* <DEDUP_REMOVED lines=18> */
[----:B------:R-:W-:Y:S04]  /*12e0*/  LDS R11, [R3+0x3c] ;  /* 0x00003c00030b7984 */ /* 0x000fe80000000800 */
[----:B------:R-:W0:Y:S01]  /*12f0*/  @P0 LDS R13, [R5+-0x4] ;  /* 0xfffffc00050d0984 */ /* 0x000e220000000800 */
[----:B------:R-:W-:-:S04]  /*1300*/  ISETP.GT.AND P0, PT, R10, -0x1, PT ;  /* 0xffffffff0a00780c */ /* 0x000fc80003f04270 */
[----:B------:R-:W-:-:S13]  /*1310*/  ISETP.GE.OR P0, PT, R15, UR5, P0 ;  /* 0x000000050f007c0c */ /* 0x000fda0008706670 */
[----:B------:R-:W1:Y:S01]  /*1320*/  @!P0 LDC.64 R8, c[0x0][0x388] ;  /* 0x0000e200ff088b82 */ /* 0x000e620000000a00 */
[--C-:B0----5:R-:W-:Y:S01]  /*1330*/  @!P0 IMAD.IADD R15, R13, 0x1, R4.reuse ;  /* 0x000000010d0f8824 */ /* 0x121fe200078e0204 */
[----:B------:R-:W-:Y:S01]  /*1340*/  @!P0 LOP3.LUT R13, R10, 0x7fffffff, RZ, 0xc0, !PT ;  /* 0x7fffffff0a0d8812 */ /* 0x000fe200078ec0ff */
[----:B------:R-:W-:Y:S02]  /*1350*/  IMAD.IADD R4, R11, 0x1, R4 ;  /* 0x000000010b047824 */ /* 0x000fe400078e0204 */
[----:B-1----:R-:W-:-:S05]  /*1360*/  @!P0 IMAD.WIDE R8, R15, 0x4, R8 ;  /* 0x000000040f088825 */ /* 0x002fca00078e0208 */
[----:B------:R0:W-:Y:S01]  /*1370*/  @!P0 STG.E desc[UR6][R8.64], R13 ;  /* 0x0000000d08008986 */ /* 0x0001e2000c101906 */
[----:B------:R-:W-:-:S13]  /*1380*/  ISETP.GE.AND P0, PT, R7, UR8, PT ;  /* 0x0000000807007c0c */ /* 0x000fda000bf06270 */
[----:B0-----:R-:W-:Y:S05]  /*1390*/  @!P0 BRA `(.L_x_15) ;  /* 0xfffffffc00648947 */ /* 0x001fea000383ffff */
[----:B------:R-:W-:Y:S05]  /*13a0*/  EXIT ;  /* 0x000000000000794d */ /* 0x000fea0003800000 */
.L_x_16:
        /* <DEDUP_REMOVED lines=13> */
.L_x_43:


//--------------------- .text.compact_count       --------------------------
	.section	.text.compact_count,"ax",@progbits
	.align	128
        .global         compact_count
        .type           compact_count,@function
        .size           compact_count,(.L_x_44 - compact_count)
        .other          compact_count,@"STO_CUDA_ENTRY STV_DEFAULT"
compact_count:
.text.compact_count:
[----:B------:R-:W-:Y:S01]  /*0000*/  LDC R1, c[0x0][0x37c] ;  /* 0x0000df00ff017b82 */ /* 0x000fe20000000800 */
[----:B------:R-:W0:Y:S07]  /*0010*/  S2R R3, SR_CTAID.X ;  /* 0x0000000000037919 */ /* 0x000e2e0000002500 */
[----:B------:R-:W1:Y:S01]  /*0020*/  LDC R5, c[0x0][0x398] ;  /* 0x0000e600ff057b82 */ /* 0x000e620000000800 */
[----:B------:R-:W0:Y:S01]  /*0030*/  LDCU UR6, c[0x0][0x364] ;  /* 0x00006c80ff0677ac */ /* 0x000e220008000800 */
[----:B------:R-:W-:Y:S01]  /*0040*/  BSSY.RECONVERGENT B0, `(.L_x_17) ;  /* 0x0000093000007945 */ /* 0x000fe20003800200 */
[----:B------:R-:W0:Y:S01]  /*0050*/  S2R R0, SR_TID.Y ;  /* 0x0000000000007919 */ /* 0x000e220000002200 */
[----:B------:R-:W-:Y:S01]  /*0060*/  IMAD.MOV.U32 R27, RZ, RZ, RZ ;  /* 0x000000ffff1b7224 */ /* 0x000fe200078e00ff */
[----:B------:R-:W2:Y:S01]  /*0070*/  LDCU UR4, c[0x0][0x394] ;  /* 0x00007280ff0477ac */ /* 0x000ea20008000800 */
[----:B------:R-:W3:Y:S01]  /*0080*/  S2R R13, SR_TID.X ;  /* 0x00000000000d7919 */ /* 0x000ee20000002100 */
[----:B------:R-:W4:Y:S01]  /*0090*/  LDCU.64 UR8, c[0x0][0x358] ;  /* 0x00006b00ff0877ac */ /* 0x000f220008000a00 */
[----:B--2---:R-:W-:-:S06]  /*00a0*/  UIADD3 UR5, UPT, UPT, UR4, 0x1, URZ ;  /* 0x0000000104057890 */ /* 0x004fcc000fffe0ff */
[----:B------:R-:W-:Y:S02]  /*00b0*/  IMAD.U32 R14, RZ, RZ, UR5 ;  /* 0x00000005ff0e7e24 */ /* 0x000fe4000f8e00ff */
[----:B0-----:R-:W-:-:S05]  /*00c0*/  IMAD R12, R3, UR6, R0 ;  /* 0x00000006030c7c24 */ /* 0x001fca000f8e0200 */
[CC--:B-1----:R-:W-:Y:S02]  /*00d0*/  ISETP.GE.AND P0, PT, R12.reuse, R5.reuse, PT ;  /* 0x000000050c00720c */ /* 0x0c2fe40003f06270 */
        /* <DEDUP_REMOVED lines=8> */
[----:B------:R-:W-:-:S06]  /*0160*/  @P1 IMAD.SHL.U32 R2, R3, 0x40, RZ ;  /* 0x0000004003021824 */ /* 0x000fcc00078e00ff */
[----:B---34-:R-:W-:Y:S05]  /*0170*/  @!P0 BRA `(.L_x_18) ;  /* 0x0000000400fc8947 */ /* 0x018fea0003800000 */
[----:B------:R-:W0:Y:S01]  /*0180*/  LDC R16, c[0x0][0x360] ;  /* 0x0000d800ff107b82 */ /* 0x000e220000000800 */
[C---:B------:R-:W-:Y:S01]  /*0190*/  ISETP.GE.U32.AND P1, PT, R14.reuse, 0x8, PT ;  /* 0x000000080e00780c */ /* 0x040fe20003f26070 */
[----:B------:R-:W-:Y:S01]  /*01a0*/  BSSY.RECONVERGENT B1, `(.L_x_19) ;  /* 0x0000041000017945 */ /* 0x000fe20003800200 */
[----:B------:R-:W-:Y:S01]  /*01b0*/  LOP3.LUT R25, R14, 0x7, RZ, 0xc0, !PT ;  /* 0x000000070e197812 */ /* 0x000fe200078ec0ff */
[----:B------:R-:W-:Y:S01]  /*01c0*/  IMAD.MOV.U32 R27, RZ, RZ, RZ ;  /* 0x000000ffff1b7224 */ /* 0x000fe200078e00ff */
[----:B------:R-:W-:Y:S02]  /*01d0*/  LEA.HI R2, R2, R2, RZ, 0x1 ;  /* 0x0000000202027211 */ /* 0x000fe400078f08ff */
[----:B------:R-:W-:Y:S02]  /*01e0*/  ISETP.NE.AND P0, PT, R25, RZ, PT ;  /* 0x000000ff1900720c */ /* 0x000fe40003f05270 */
[----:B------:R-:W-:-:S05]  /*01f0*/  SHF.R.S32.HI R18, RZ, 0x1, R2 ;  /* 0x00000001ff127819 */ /* 0x000fca0000011402 */
[----:B------:R-:W-:Y:S06]  /*0200*/  @!P1 BRA `(.L_x_20) ;  /* 0x0000000000e89947 */ /* 0x000fec0003800000 */
[----:B------:R-:W-:Y:S01]  /*0210*/  LOP3.LUT R19, R14, 0x7ffffff8, RZ, 0xc0, !PT ;  /* 0x7ffffff80e137812 */ /* 0x000fe200078ec0ff */
[----:B0-----:R-:W-:Y:S02]  /*0220*/  IMAD.SHL.U32 R17, R16, 0x8, RZ ;  /* 0x0000000810117824 */ /* 0x001fe400078e00ff */
[----:B------:R-:W-:Y:S02]  /*0230*/  IMAD.IADD R15, R18, 0x1, R13 ;  /* 0x00000001120f7824 */ /* 0x000fe400078e020d */
[----:B------:R-:W-:Y:S02]  /*0240*/  IMAD.MOV.U32 R27, RZ, RZ, RZ ;  /* 0x000000ffff1b7224 */ /* 0x000fe400078e00ff */
[----:B------:R-:W-:-:S07]  /*0250*/  IMAD.MOV R19, RZ, RZ, -R19 ;  /* 0x000000ffff137224 */ /* 0x000fce00078e0a13 */
.L_x_21:
[----:B------:R-:W0:Y:S02]  /*0260*/  LDC.64 R6, c[0x0][0x380] ;  /* 0x0000e000ff067b82 */ /* 0x000e240000000a00 */
[----:B0-----:R-:W-:-:S05]  /*0270*/  IMAD.WIDE R6, R15, 0x8, R6 ;  /* 0x000000080f067825 */ /* 0x001fca00078e0206 */
[----:B------:R-:W2:Y:S04]  /*0280*/  LDG.E.STRONG.SYS R26, desc[UR8][R6.64] ;  /* 0x00000008061a7981 */ /* 0x000ea8000c1f5900 */
[----:B------:R0:W3:Y:S01]  /*0290*/  LDG.E.STRONG.SYS R23, desc[UR8][R6.64+0x4] ;  /* 0x0000040806177981 */ /* 0x0000e2000c1f5900 */
[----:B------:R-:W-:-:S05]  /*02a0*/  IADD3 R10, P1, PT, R17, R6, RZ ;  /* 0x00000006110a7210 */ /* 0x000fca0007f3e0ff */
[----:B------:R-:W-:Y:S01]  /*02b0*/  IMAD.X R11, RZ, RZ, R7, P1 ;  /* 0x000000ffff0b7224 */ /* 0x000fe200008e0607 */
[----:B------:R-:W-:-:S04]  /*02c0*/  IADD3 R2, P1, PT, R17, R10, RZ ;  /* 0x0000000a11027210 */ /* 0x000fc80007f3e0ff */
[----:B------:R-:W4:Y:S01]  /*02d0*/  LDG.E.STRONG.SYS R20, desc[UR8][R10.64] ;  /* 0x000000080a147981 */ /* 0x000f22000c1f5900 */
[----:B------:R-:W-:Y:S01]  /*02e0*/  IMAD.X R3, RZ, RZ, R11, P1 ;  /* 0x000000ffff037224 */ /* 0x000fe200008e060b */
[C---:B------:R-:W-:Y:S02]  /*02f0*/  IADD3 R4, P1, PT, R17.reuse, R2, RZ ;  /* 0x0000000211047210 */ /* 0x040fe40007f3e0ff */
[----:B------:R1:W5:Y:S04]  /*0300*/  LDG.E.STRONG.SYS R22, desc[UR8][R10.64+0x4] ;  /* 0x000004080a167981 */ /* 0x000368000c1f5900 */
[----:B------:R-:W5:Y:S01]  /*0310*/  LDG.E.STRONG.SYS R21, desc[UR8][R2.64] ;  /* 0x0000000802157981 */ /* 0x000f62000c1f5900 */
[----:B------:R-:W-:Y:S01]  /*0320*/  IMAD.X R5, RZ, RZ, R3, P1 ;  /* 0x000000ffff057224 */ /* 0x000fe200008e0603 */
[----:B0-----:R-:W-:-:S02]  /*0330*/  IADD3 R6, P1, PT, R17, R4, RZ ;  /* 0x0000000411067210 */ /* 0x001fc40007f3e0ff */
[----:B------:R2:W5:Y:S04]  /*0340*/  LDG.E.STRONG.SYS R24, desc[UR8][R2.64+0x4] ;  /* 0x0000040802187981 */ /* 0x000568000c1f5900 */
[----:B------:R-:W5:Y:S01]  /*0350*/  LDG.E.STRONG.SYS R28, desc[UR8][R4.64] ;  /* 0x00000008041c7981 */ /* 0x000f62000c1f5900 */
[----:B------:R-:W-:Y:S01]  /*0360*/  IMAD.X R7, RZ, RZ, R5, P1 ;  /* 0x000000ffff077224 */ /* 0x000fe200008e0605 */
[C---:B------:R-:W-:Y:S02]  /*0370*/  IADD3 R8, P1, PT, R17.reuse, R6, RZ ;  /* 0x0000000611087210 */ /* 0x040fe40007f3e0ff */
[----:B------:R-:W5:Y:S03]  /*0380*/  LDG.E.STRONG.SYS R4, desc[UR8][R4.64+0x4] ;  /* 0x0000040804047981 */ /* 0x000f66000c1f5900 */
[----:B------:R-:W-:Y:S01]  /*0390*/  IMAD.X R9, RZ, RZ, R7, P1 ;  /* 0x000000ffff097224 */ /* 0x000fe200008e0607 */
[----:B------:R-:W5:Y:S01]  /*03a0*/  LDG.E.STRONG.SYS R29, desc[UR8][R6.64] ;  /* 0x00000008061d7981 */ /* 0x000f62000c1f5900 */
[----:B-1----:R-:W-:-:S03]  /*03b0*/  IADD3 R10, P1, PT, R17, R8, RZ ;  /* 0x00000008110a7210 */ /* 0x002fc60007f3e0ff */
[----:B------:R-:W5:Y:S02]  /*03c0*/  LDG.E.STRONG.SYS R6, desc[UR8][R6.64+0x4] ;  /* 0x0000040806067981 */ /* 0x000f64000c1f5900 */
[----:B------:R-:W-:Y:S01]  /*03d0*/  IMAD.X R11, RZ, RZ, R9, P1 ;  /* 0x000000ffff0b7224 */ /* 0x000fe200008e0609 */
[----:B--2---:R-:W-:Y:S02]  /*03e0*/  LEA.HI R2, R26, R27, RZ, 0x1 ;  /* 0x0000001b1a027211 */ /* 0x004fe400078f08ff */
[----:B------:R-:W2:Y:S04]  /*03f0*/  LDG.E.STRONG.SYS R26, desc[UR8][R8.64] ;  /* 0x00000008081a7981 */ /* 0x000ea8000c1f5900 */
[----:B------:R3:W2:Y:S02]  /*0400*/  LDG.E.STRONG.SYS R27, desc[UR8][R8.64+0x4] ;  /* 0x00000408081b7981 */ /* 0x0006a4000c1f5900 */
[----:B---3--:R-:W-:-:S02]  /*0410*/  LEA.HI R9, R23, R2, RZ, 0x1 ;  /* 0x0000000217097211 */ /* 0x008fc400078f08ff */
[----:B------:R-:W-:Y:S01]  /*0420*/  IADD3 R2, P1, PT, R17, R10, RZ ;  /* 0x0000000a11027210 */ /* 0x000fe20007f3e0ff */
[----:B------:R-:W3:Y:S04]  /*0430*/  LDG.E.STRONG.SYS R23, desc[UR8][R10.64] ;  /* 0x000000080a177981 */ /* 0x000ee8000c1f5900 */
[----:B------:R-:W-:Y:S01]  /*0440*/  IMAD.X R3, RZ, RZ, R11, P1 ;  /* 0x000000ffff037224 */ /* 0x000fe200008e060b */
[----:B------:R-:W3:Y:S04]  /*0450*/  LDG.E.STRONG.SYS R5, desc[UR8][R10.64+0x4] ;  /* 0x000004080a057981 */ /* 0x000ee8000c1f5900 */
[----:B------:R-:W3:Y:S04]  /*0460*/  LDG.E.STRONG.SYS R7, desc[UR8][R2.64] ;  /* 0x0000000802077981 */ /* 0x000ee8000c1f5900 */
[----:B------:R-:W3:Y:S01]  /*0470*/  LDG.E.STRONG.SYS R2, desc[UR8][R2.64+0x4] ;  /* 0x0000040802027981 */ /* 0x000ee2000c1f5900 */
[----:B----4-:R-:W-:Y:S01]  /*0480*/  LEA.HI R20, R20, R9, RZ, 0x1 ;  /* 0x0000000914147211 */ /* 0x010fe200078f08ff */
[----:B------:R-:W-:-:S02]  /*0490*/  VIADD R19, R19, 0x8 ;  /* 0x0000000813137836 */ /* 0x000fc40000000000 */
[C---:B------:R-:W-:Y:S01]  /*04a0*/  IMAD.IADD R18, R17.reuse, 0x1, R18 ;  /* 0x0000000111127824 */ /* 0x040fe200078e0212 */
[----:B-----5:R-:W-:Y:S01]  /*04b0*/  LEA.HI R20, R22, R20, RZ, 0x1 ;  /* 0x0000001416147211 */ /* 0x020fe200078f08ff */
[----:B------:R-:W-:Y:S01]  /*04c0*/  IMAD.IADD R15, R17, 0x1, R15 ;  /* 0x00000001110f7824 */ /* 0x000fe200078e020f */
[----:B------:R-:W-:Y:S02]  /*04d0*/  ISETP.NE.AND P1, PT, R19, RZ, PT ;  /* 0x000000ff1300720c */ /* 0x000fe40003f25270 */
[----:B------:R-:W-:-:S04]  /*04e0*/  LEA.HI R21, R21, R20, RZ, 0x1 ;  /* 0x0000001415157211 */ /* 0x000fc800078f08ff */
[----:B------:R-:W-:-:S04]  /*04f0*/  LEA.HI R21, R24, R21, RZ, 0x1 ;  /* 0x0000001518157211 */ /* 0x000fc800078f08ff */
[----:B------:R-:W-:-:S04]  /*0500*/  LEA.HI R21, R28, R21, RZ, 0x1 ;  /* 0x000000151c157211 */ /* 0x000fc800078f08ff */
[----:B------:R-:W-:-:S04]  /*0510*/  LEA.HI R4, R4, R21, RZ, 0x1 ;  /* 0x0000001504047211 */ /* 0x000fc800078f08ff */
[----:B------:R-:W-:-:S04]  /*0520*/  LEA.HI R29, R29, R4, RZ, 0x1 ;  /* 0x000000041d1d7211 */ /* 0x000fc800078f08ff */
[----:B------:R-:W-:-:S04]  /*0530*/  LEA.HI R29, R6, R29, RZ, 0x1 ;  /* 0x0000001d061d7211 */ /* 0x000fc800078f08ff */
[----:B--2---:R-:W-:-:S04]  /*0540*/  LEA.HI R26, R26, R29, RZ, 0x1 ;  /* 0x0000001d1a1a7211 */ /* 0x004fc800078f08ff */
[----:B------:R-:W-:-:S04]  /*0550*/  LEA.HI R26, R27, R26, RZ, 0x1 ;  /* 0x0000001a1b1a7211 */ /* 0x000fc800078f08ff */
[----:B---3--:R-:W-:-:S04]  /*0560*/  LEA.HI R26, R23, R26, RZ, 0x1 ;  /* 0x0000001a171a7211 */ /* 0x008fc800078f08ff */
[----:B------:R-:W-:-:S04]  /*0570*/  LEA.HI R26, R5, R26, RZ, 0x1 ;  /* 0x0000001a051a7211 */ /* 0x000fc800078f08ff */
[----:B------:R-:W-:-:S04]  /*0580*/  LEA.HI R7, R7, R26, RZ, 0x1 ;  /* 0x0000001a07077211 */ /* 0x000fc800078f08ff */
[----:B------:R-:W-:Y:S01]  /*0590*/  LEA.HI R27, R2, R7, RZ, 0x1 ;  /* 0x00000007021b7211 */ /* 0x000fe200078f08ff */
[----:B------:R-:W-:Y:S06]  /*05a0*/  @P1 BRA `(.L_x_21) ;  /* 0xfffffffc002c1947 */ /* 0x000fec000383ffff */
.L_x_20:
[----:B------:R-:W-:Y:S05]  /*05b0*/  BSYNC.RECONVERGENT B1 ;  /* 0x0000000000017941 */ /* 0x000fea0003800200 */
.L_x_19:
[----:B------:R-:W-:Y:S05]  /*05c0*/  @!P0 BRA `(.L_x_18) ;  /* 0x0000000000e88947 */ /* 0x000fea0003800000 */
[----:B------:R-:W-:Y:S01]  /*05d0*/  ISETP.GE.U32.AND P1, PT, R25, 0x4, PT ;  /* 0x000000041900780c */ /* 0x000fe20003f26070 */
[----:B------:R-:W-:Y:S01]  /*05e0*/  BSSY.RECONVERGENT B1, `(.L_x_22) ;  /* 0x000001f000017945 */ /* 0x000fe20003800200 */
[----:B------:R-:W-:-:S04]  /*05f0*/  LOP3.LUT R20, R14, 0x3, RZ, 0xc0, !PT ;  /* 0x000000030e147812 */ /* 0x000fc800078ec0ff */
[----:B------:R-:W-:-:S07]  /*0600*/  ISETP.NE.AND P0, PT, R20, RZ, PT ;  /* 0x000000ff1400720c */ /* 0x000fce0003f05270 */
[----:B------:R-:W-:Y:S06]  /*0610*/  @!P1 BRA `(.L_x_23) ;  /* 0x00000000006c9947 */ /* 0x000fec0003800000 */
[----:B------:R-:W1:Y:S01]  /*0620*/  LDC.64 R8, c[0x0][0x380] ;  /* 0x0000e000ff087b82 */ /* 0x000e620000000a00 */
[----:B------:R-:W-:Y:S02]  /*0630*/  IMAD.IADD R3, R18, 0x1, R13 ;  /* 0x0000000112037824 */ /* 0x000fe400078e020d */
[----:B0-----:R-:W-:Y:S02]  /*0640*/  IMAD.SHL.U32 R5, R16, 0x8, RZ ;  /* 0x0000000810057824 */ /* 0x001fe400078e00ff */
[----:B-1----:R-:W-:-:S03]  /*0650*/  IMAD.WIDE R8, R3, 0x8, R8 ;  /* 0x0000000803087825 */ /* 0x002fc600078e0208 */
[C---:B------:R-:W-:Y:S02]  /*0660*/  IADD3 R6, P1, PT, R5.reuse, R8, RZ ;  /* 0x0000000805067210 */ /* 0x040fe40007f3e0ff */
[----:B------:R-:W2:Y:S03]  /*0670*/  LDG.E.STRONG.SYS R10, desc[UR8][R8.64] ;  /* 0x00000008080a7981 */ /* 0x000ea6000c1f5900 */
[----:B------:R-:W-:Y:S01]  /*0680*/  IMAD.X R7, RZ, RZ, R9, P1 ;  /* 0x000000ffff077224 */ /* 0x000fe200008e0609 */
[----:B------:R-:W3:Y:S01]  /*0690*/  LDG.E.STRONG.SYS R11, desc[UR8][R8.64+0x4] ;  /* 0x00000408080b7981 */ /* 0x000ee2000c1f5900 */
[----:B------:R-:W-:-:S03]  /*06a0*/  IADD3 R2, P1, PT, R5, R6, RZ ;  /* 0x0000000605027210 */ /* 0x000fc60007f3e0ff */
[----:B------:R-:W4:Y:S02]  /*06b0*/  LDG.E.STRONG.SYS R15, desc[UR8][R6.64] ;  /* 0x00000008060f7981 */ /* 0x000f24000c1f5900 */
[----:B------:R-:W-:Y:S02]  /*06c0*/  IMAD.X R3, RZ, RZ, R7, P1 ;  /* 0x000000ffff037224 */ /* 0x000fe400008e0607 */
[----:B------:R-:W5:Y:S01]  /*06d0*/  LDG.E.STRONG.SYS R17, desc[UR8][R6.64+0x4] ;  /* 0x0000040806117981 */ /* 0x000f62000c1f5900 */
[----:B------:R-:W-:-:S03]  /*06e0*/  IADD3 R4, P1, PT, R5, R2, RZ ;  /* 0x0000000205047210 */ /* 0x000fc60007f3e0ff */
[----:B------:R-:W5:Y:S02]  /*06f0*/  LDG.E.STRONG.SYS R19, desc[UR8][R2.64] ;  /* 0x0000000802137981 */ /* 0x000f64000c1f5900 */
[----:B------:R-:W-:Y:S02]  /*0700*/  IMAD.X R5, RZ, RZ, R3, P1 ;  /* 0x000000ffff057224 */ /* 0x000fe400008e0603 */
[----:B------:R-:W5:Y:S04]  /*0710*/  LDG.E.STRONG.SYS R21, desc[UR8][R2.64+0x4] ;  /* 0x0000040802157981 */ /* 0x000f68000c1f5900 */
[----:B------:R-:W5:Y:S04]  /*0720*/  LDG.E.STRONG.SYS R23, desc[UR8][R4.64] ;  /* 0x0000000804177981 */ /* 0x000f68000c1f5900 */
[----:B------:R-:W5:Y:S01]  /*0730*/  LDG.E.STRONG.SYS R25, desc[UR8][R4.64+0x4] ;  /* 0x0000040804197981 */ /* 0x000f62000c1f5900 */
[----:B------:R-:W-:Y:S01]  /*0740*/  IMAD R18, R16, 0x4, R18 ;  /* 0x0000000410127824 */ /* 0x000fe200078e0212 */
[----:B--2---:R-:W-:-:S04]  /*0750*/  LEA.HI R10, R10, R27, RZ, 0x1 ;  /* 0x0000001b0a0a7211 */ /* 0x004fc800078f08ff */
[----:B---3--:R-:W-:-:S04]  /*0760*/  LEA.HI R10, R11, R10, RZ, 0x1 ;  /* 0x0000000a0b0a7211 */ /* 0x008fc800078f08ff */
[----:B----4-:R-:W-:-:S04]  /*0770*/  LEA.HI R10, R15, R10, RZ, 0x1 ;  /* 0x0000000a0f0a7211 */ /* 0x010fc800078f08ff */
[----:B-----5:R-:W-:-:S04]  /*0780*/  LEA.HI R10, R17, R10, RZ, 0x1 ;  /* 0x0000000a110a7211 */ /* 0x020fc800078f08ff */
[----:B------:R-:W-:-:S04]  /*0790*/  LEA.HI R10, R19, R10, RZ, 0x1 ;  /* 0x0000000a130a7211 */ /* 0x000fc800078f08ff */
[----:B------:R-:W-:-:S04]  /*07a0*/  LEA.HI R10, R21, R10, RZ, 0x1 ;  /* 0x0000000a150a7211 */ /* 0x000fc800078f08ff */
[----:B------:R-:W-:-:S04]  /*07b0*/  LEA.HI R10, R23, R10, RZ, 0x1 ;  /* 0x0000000a170a7211 */ /* 0x000fc800078f08ff */
[----:B------:R-:W-:-:S07]  /*07c0*/  LEA.HI R27, R25, R10, RZ, 0x1 ;  /* 0x0000000a191b7211 */ /* 0x000fce00078f08ff */
.L_x_23:
[----:B------:R-:W-:Y:S05]  /*07d0*/  BSYNC.RECONVERGENT B1 ;  /* 0x0000000000017941 */ /* 0x000fea0003800200 */
.L_x_22:
[----:B------:R-:W-:Y:S05]  /*07e0*/  @!P0 BRA `(.L_x_18) ;  /* 0x0000000000608947 */ /* 0x000fea0003800000 */
[----:B------:R-:W-:Y:S02]  /*07f0*/  ISETP.NE.AND P0, PT, R20, 0x1, PT ;  /* 0x000000011400780c */ /* 0x000fe40003f05270 */
[----:B------:R-:W-:-:S04]  /*0800*/  LOP3.LUT R14, R14, 0x1, RZ, 0xc0, !PT ;  /* 0x000000010e0e7812 */ /* 0x000fc800078ec0ff */
[----:B------:R-:W-:-:S07]  /*0810*/  ISETP.NE.U32.AND P1, PT, R14, 0x1, PT ;  /* 0x000000010e00780c */ /* 0x000fce0003f25070 */
[----:B------:R-:W1:Y:S01]  /*0820*/  @P0 LDC.64 R4, c[0x0][0x380] ;  /* 0x0000e000ff040b82 */ /* 0x000e620000000a00 */
[----:B------:R-:W-:-:S07]  /*0830*/  @P0 IMAD.IADD R7, R18, 0x1, R13 ;  /* 0x0000000112070824 */ /* 0x000fce00078e020d */
[----:B------:R-:W2:Y:S01]  /*0840*/  @!P1 LDC.64 R2, c[0x0][0x380] ;  /* 0x0000e000ff029b82 */ /* 0x000ea20000000a00 */
[----:B0-----:R-:W-:Y:S02]  /*0850*/  @P0 IMAD R18, R16, 0x2, R18 ;  /* 0x0000000210120824 */ /* 0x001fe400078e0212 */
[----:B-1----:R-:W-:-:S03]  /*0860*/  @P0 IMAD.WIDE R4, R7, 0x8, R4 ;  /* 0x0000000807040825 */ /* 0x002fc600078e0204 */
[----:B------:R-:W-:Y:S02]  /*0870*/  @P0 LEA R6, P2, R16, R4, 0x3 ;  /* 0x0000000410060211 */ /* 0x000fe400078418ff */
[----:B------:R-:W3:Y:S01]  /*0880*/  @P0 LDG.E.STRONG.SYS R8, desc[UR8][R4.64] ;  /* 0x0000000804080981 */ /* 0x000ee2000c1f5900 */
[----:B------:R-:W-:Y:S02]  /*0890*/  @!P1 IMAD.IADD R15, R18, 0x1, R13 ;  /* 0x00000001120f9824 */ /* 0x000fe400078e020d */
[----:B------:R-:W-:Y:S01]  /*08a0*/  @P0 IMAD.X R7, RZ, RZ, R5, P2 ;  /* 0x000000ffff070224 */ /* 0x000fe200010e0605 */
[----:B------:R-:W4:Y:S01]  /*08b0*/  @P0 LDG.E.STRONG.SYS R9, desc[UR8][R4.64+0x4] ;  /* 0x0000040804090981 */ /* 0x000f22000c1f5900 */
[----:B--2---:R-:W-:-:S03]  /*08c0*/  @!P1 IMAD.WIDE R2, R15, 0x8, R2 ;  /* 0x000000080f029825 */ /* 0x004fc600078e0202 */
[----:B------:R-:W2:Y:S04]  /*08d0*/  @P0 LDG.E.STRONG.SYS R11, desc[UR8][R6.64] ;  /* 0x00000008060b0981 */ /* 0x000ea8000c1f5900 */
[----:B------:R-:W5:Y:S04]  /*08e0*/  @P0 LDG.E.STRONG.SYS R15, desc[UR8][R6.64+0x4] ;  /* 0x00000408060f0981 */ /* 0x000f68000c1f5900 */
[----:B------:R-:W5:Y:S04]  /*08f0*/  @!P1 LDG.E.STRONG.SYS R10, desc[UR8][R2.64] ;  /* 0x00000008020a9981 */ /* 0x000f68000c1f5900 */
[----:B------:R-:W5:Y:S01]  /*0900*/  @!P1 LDG.E.STRONG.SYS R17, desc[UR8][R2.64+0x4] ;  /* 0x0000040802119981 */ /* 0x000f62000c1f5900 */
[----:B---3--:R-:W-:-:S04]  /*0910*/  @P0 LEA.HI R8, R8, R27, RZ, 0x1 ;  /* 0x0000001b08080211 */ /* 0x008fc800078f08ff */
[----:B----4-:R-:W-:-:S04]  /*0920*/  @P0 LEA.HI R8, R9, R8, RZ, 0x1 ;  /* 0x0000000809080211 */ /* 0x010fc800078f08ff */
[----:B--2---:R-:W-:-:S04]  /*0930*/  @P0 LEA.HI R8, R11, R8, RZ, 0x1 ;  /* 0x000000080b080211 */ /* 0x004fc800078f08ff */
[----:B-----5:R-:W-:-:S04]  /*0940*/  @P0 LEA.HI R27, R15, R8, RZ, 0x1 ;  /* 0x000000080f1b0211 */ /* 0x020fc800078f08ff */
[----:B------:R-:W-:-:S04]  /*0950*/  @!P1 LEA.HI R10, R10, R27, RZ, 0x1 ;  /* 0x0000001b0a0a9211 */ /* 0x000fc800078f08ff */
[----:B------:R-:W-:-:S07]  /*0960*/  @!P1 LEA.HI R27, R17, R10, RZ, 0x1 ;  /* 0x0000000a111b9211 */ /* 0x000fce00078f08ff */
.L_x_18:
[----:B------:R-:W-:Y:S05]  /*0970*/  BSYNC.RECONVERGENT B0 ;  /* 0x0000000000007941 */ /* 0x000fea0003800200 */
.L_x_17:
[----:B------:R-:W1:Y:S01]  /*0980*/  S2UR UR5, SR_CgaCtaId ;  /* 0x00000000000579c3 */ /* 0x000e620000008800 */
[----:B------:R-:W-:Y:S01]  /*0990*/  UMOV UR4, 0x400 ;  /* 0x0000040000047882 */ /* 0x000fe20000000000 */
[----:B------:R-:W-:Y:S01]  /*09a0*/  ISETP.GT.U32.AND P2, PT, R13, 0xf, PT ;  /* 0x0000000f0d00780c */ /* 0x000fe20003f44070 */
[----:B------:R-:W-:Y:S01]  /*09b0*/  IMAD R2, R0, 0x20, R13 ;  /* 0x0000002000027824 */ /* 0x000fe200078e020d */
[----:B------:R-:W-:Y:S01]  /*09c0*/  BSSY.RECONVERGENT B0, `(.L_x_24) ;  /* 0x000001f000007945 */ /* 0x000fe20003800200 */
[----:B------:R-:W-:Y:S02]  /*09d0*/  ISETP.NE.AND P0, PT, R12, RZ, PT ;  /* 0x000000ff0c00720c */ /* 0x000fe40003f05270 */
[----:B------:R-:W-:Y:S01]  /*09e0*/  PLOP3.LUT P1, PT, PT, PT, PT, 0x8, 0x80 ;  /* 0x000000000080781c */ /* 0x000fe20003f2e170 */
[----:B-1----:R-:W-:-:S06]  /*09f0*/  ULEA UR5, UR5, UR4, 0x18 ;  /* 0x0000000405057291 */ /* 0x002fcc000f8ec0ff */
[----:B------:R-:W-:-:S05]  /*0a00*/  LEA R2, R2, UR5, 0x2 ;  /* 0x0000000502027c11 */ /* 0x000fca000f8e10ff */
[----:B------:R1:W-:Y:S01]  /*0a10*/  STS [R2], R27 ;  /* 0x0000001b02007388 */ /* 0x0003e20000000800 */
[----:B------:R-:W-:Y:S06]  /*0a20*/  BAR.SYNC.DEFER_BLOCKING 0x0 ;  /* 0x0000000000007b1d */ /* 0x000fec0000010000 */
[----:B------:R-:W-:Y:S05]  /*0a30*/  @P2 BRA `(.L_x_25) ;  /* 0x00000000005c2947 */ /* 0x000fea0003800000 */
[----:B------:R-:W-:Y:S02]  /*0a40*/  LEA R0, R0, UR5, 0x7 ;  /* 0x0000000500007c11 */ /* 0x000fe4000f8e38ff */
[----:B------:R-:W-:-:S03]  /*0a50*/  ISETP.NE.AND P2, PT, R13, RZ, PT ;  /* 0x000000ff0d00720c */ /* 0x000fc60003f45270 */
[----:B------:R-:W-:-:S05]  /*0a60*/  IMAD R4, R13, 0x4, R0 ;  /* 0x000000040d047824 */ /* 0x000fca00078e0200 */
[----:B-1----:R-:W1:Y:S05]  /*0a70*/  LDS R2, [R4+0x40] ;  /* 0x0000400004027984 */ /* 0x002e6a0000000800 */
[----:B------:R-:W-:Y:S01]  /*0a80*/  @!P2 PLOP3.LUT P1, PT, PT, PT, PT, 0x80, 0x8 ;  /* 0x000000000008a81c */ /* 0x000fe20003f2f070 */
[----:B-1----:R-:W-:-:S05]  /*0a90*/  IMAD.IADD R27, R2, 0x1, R27 ;  /* 0x00000001021b7824 */ /* 0x002fca00078e021b */
[----:B------:R-:W-:Y:S04]  /*0aa0*/  STS [R4], R27 ;  /* 0x0000001b04007388 */ /* 0x000fe80000000800 */
[----:B------:R-:W1:Y:S02]  /*0ab0*/  LDS R2, [R4+0x20] ;  /* 0x0000200004027984 */ /* 0x000e640000000800 */
        /* <DEDUP_REMOVED lines=9> */
[----:B-1----:R-:W-:Y:S02]  /*0b50*/  IMAD.IADD R9, R7, 0x1, R2 ;  /* 0x0000000107097824 */ /* 0x002fe400078e0202 */
[----:B------:R-:W1:Y:S03]  /*0b60*/  @!P2 LDC.64 R2, c[0x0][0x388] ;  /* 0x0000e200ff02ab82 */ /* 0x000e660000000a00 */
[----:B------:R-:W-:Y:S04]  /*0b70*/  STS [R4], R9 ;  /* 0x0000000904007388 */ /* 0x000fe80000000800 */
[----:B------:R-:W2:Y:S01]  /*0b80*/  @!P2 LDS R11, [R0] ;  /* 0x00000000000ba984 */ /* 0x000ea20000000800 */
[----:B-1----:R-:W-:-:S05]  /*0b90*/  @!P2 IMAD.WIDE R2, R12, 0x4, R2 ;  /* 0x000000040c02a825 */ /* 0x002fca00078e0202 */
[----:B--2---:R2:W-:Y:S02]  /*0ba0*/  @!P2 STG.E desc[UR8][R2.64], R11 ;  /* 0x0000000b0200a986 */ /* 0x0045e4000c101908 */
.L_x_25:
[----:B------:R-:W-:Y:S05]  /*0bb0*/  BSYNC.RECONVERGENT B0 ;  /* 0x0000000000007941 */ /* 0x000fea0003800200 */
.L_x_24:
[----:B------:R-:W-:Y:S05]  /*0bc0*/  @P0 EXIT ;  /* 0x000000000000094d */ /* 0x000fea0003800000 */
[----:B------:R-:W3:Y:S01]  /*0bd0*/  LDCU UR4, c[0x0][0x39c] ;  /* 0x00007380ff0477ac */ /* 0x000ee20008000800 */
[----:B------:R-:W-:Y:S01]  /*0be0*/  IMAD.MOV.U32 R0, RZ, RZ, RZ ;  /* 0x000000ffff007224 */ /* 0x000fe200078e00ff */
[----:B---3--:R-:W-:-:S09]  /*0bf0*/  UISETP.GE.AND UP0, UPT, UR4, 0x1, UPT ;  /* 0x000000010400788c */ /* 0x008fd2000bf06270 */
[----:B------:R-:W-:Y:S05]  /*0c00*/  BRA.U !UP0, `(.L_x_26) ;  /* 0x00000001084c7547 */ /* 0x000fea000b800000 */
[----:B------:R-:W3:Y:S01]  /*0c10*/  LDC.64 R4, c[0x0][0x380] ;  /* 0x0000e000ff047b82 */ /* 0x000ee20000000a00 */
[----:B------:R-:W4:Y:S01]  /*0c20*/  LDCU UR4, c[0x0][0x3a0] ;  /* 0x00007400ff0477ac */ /* 0x000f220008000800 */
[----:B------:R-:W-:Y:S01]  /*0c30*/  IMAD.MOV.U32 R0, RZ, RZ, RZ ;  /* 0x000000ffff007224 */ /* 0x000fe200078e00ff */
[----:B------:R-:W0:Y:S01]  /*0c40*/  LDCU UR7, c[0x0][0x360] ;  /* 0x00006c00ff0777ac */ /* 0x000e220008000800 */
[----:B------:R-:W0:Y:S01]  /*0c50*/  LDCU UR10, c[0x0][0x390] ;  /* 0x00007200ff0a77ac */ /* 0x000e220008000800 */
[----:B------:R-:W0:Y:S01]  /*0c60*/  LDCU UR11, c[0x0][0x39c] ;  /* 0x00007380ff0b77ac */ /* 0x000e220008000800 */
[----:B----4-:R-:W-:Y:S01]  /*0c70*/  VIADD R6, R13, UR4 ;  /* 0x000000040d067c36 */ /* 0x010fe20008000000 */
[----:B------:R-:W-:-:S06]  /*0c80*/  UMOV UR4, URZ ;  /* 0x000000ff00047c82 */ /* 0x000fcc0008000000 */
.L_x_29:
[----:B--2---:R-:W-:Y:S01]  /*0c90*/  VIADD R3, R6, UR4 ;  /* 0x0000000406037c36 */ /* 0x004fe20008000000 */
[----:B0-----:R-:W-:Y:S01]  /*0ca0*/  UIADD3 UR4, UPT, UPT, UR7, UR4, URZ ;  /* 0x0000000407047290 */ /* 0x001fe2000fffe0ff */
[----:B------:R-:W-:Y:S03]  /*0cb0*/  BSSY.RECONVERGENT B0, `(.L_x_27) ;  /* 0x0000007000007945 */ /* 0x000fe60003800200 */
[----:B------:R-:W-:Y:S01]  /*0cc0*/  ISETP.GE.AND P0, PT, R3, UR10, PT ;  /* 0x0000000a03007c0c */ /* 0x000fe2000bf06270 */
[----:B------:R-:W-:-:S12]  /*0cd0*/  UISETP.GE.AND UP0, UPT, UR4, UR11, UPT ;  /* 0x0000000b0400728c */ /* 0x000fd8000bf06270 */
[----:B------:R-:W-:Y:S05]  /*0ce0*/  @P0 BRA `(.L_x_28) ;  /* 0x00000000000c0947 */ /* 0x000fea0003800000 */
[----:B-1-3--:R-:W-:-:S06]  /*0cf0*/  IMAD.WIDE R2, R3, 0x4, R4 ;  /* 0x0000000403027825 */ /* 0x00afcc00078e0204 */
[----:B------:R-:W2:Y:S02]  /*0d00*/  LDG.E R3, desc[UR8][R2.64] ;  /* 0x0000000802037981 */ /* 0x000ea4000c1e1900 */
[----:B--2---:R-:W-:-:S07]  /*0d10*/  LEA.HI R0, R3, R0, RZ, 0x1 ;  /* 0x0000000003007211 */ /* 0x004fce00078f08ff */
.L_x_28:
[----:B------:R-:W-:Y:S05]  /*0d20*/  BSYNC.RECONVERGENT B0 ;  /* 0x0000000000007941 */ /* 0x000fea0003800200 */
.L_x_27:
[----:B------:R-:W-:Y:S05]  /*0d30*/  BRA.U !UP0, `(.L_x_29) ;  /* 0xfffffffd08d47547 */ /* 0x000fea000b83ffff */
.L_x_26:
[C---:B------:R-:W-:Y:S01]  /*0d40*/  ISETP.GT.U32.AND P0, PT, R13.reuse, 0xf, PT ;  /* 0x0000000f0d00780c */ /* 0x040fe20003f04070 */
[----:B------:R-:W-:Y:S01]  /*0d50*/  BSSY.RECONVERGENT B0, `(.L_x_30) ;  /* 0x0000014000007945 */ /* 0x000fe20003800200 */
[----:B------:R-:W-:-:S05]  /*0d60*/  LEA R13, R13, UR5, 0x2 ;  /* 0x000000050d0d7c11 */ /* 0x000fca000f8e10ff */
[----:B------:R4:W-:Y:S01]  /*0d70*/  STS [R13], R0 ;  /* 0x000000000d007388 */ /* 0x0009e20000000800 */
[----:B------:R-:W-:Y:S06]  /*0d80*/  BAR.SYNC.DEFER_BLOCKING 0x0 ;  /* 0x0000000000007b1d */ /* 0x000fec0000010000 */
[----:B------:R-:W-:Y:S05]  /*0d90*/  @P0 BRA `(.L_x_31) ;  /* 0x00000000003c0947 */ /* 0x000fea0003800000 */
[----:B--2---:R-:W4:Y:S02]  /*0da0*/  LDS R3, [R13+0x40] ;  /* 0x000040000d037984 */ /* 0x004f240000000800 */
[----:B----4-:R-:W-:-:S05]  /*0db0*/  IMAD.IADD R0, R3, 0x1, R0 ;  /* 0x0000000103007824 */ /* 0x010fca00078e0200 */
[----:B------:R-:W-:Y:S04]  /*0dc0*/  STS [R13], R0 ;  /* 0x000000000d007388 */ /* 0x000fe80000000800 */
[----:B------:R-:W1:Y:S02]  /*0dd0*/  LDS R3, [R13+0x20] ;  /* 0x000020000d037984 */ /* 0x000e640000000800 */
[----:B-1----:R-:W-:-:S05]  /*0de0*/  IMAD.IADD R2, R0, 0x1, R3 ;  /* 0x0000000100027824 */ /* 0x002fca00078e0203 */
[----:B------:R-:W-:Y:S04]  /*0df0*/  STS [R13], R2 ;  /* 0x000000020d007388 */ /* 0x000fe80000000800 */
[----:B------:R-:W3:Y:S02]  /*0e00*/  LDS R3, [R13+0x10] ;  /* 0x000010000d037984 */ /* 0x000ee40000000800 */
[----:B---3--:R-:W-:-:S05]  /*0e10*/  IMAD.IADD R4, R2, 0x1, R3 ;  /* 0x0000000102047824 */ /* 0x008fca00078e0203 */
[----:B------:R-:W-:Y:S04]  /*0e20*/  STS [R13], R4 ;  /* 0x000000040d007388 */ /* 0x000fe80000000800 */
[----:B------:R-:W1:Y:S02]  /*0e30*/  LDS R3, [R13+0x8] ;  /* 0x000008000d037984 */ /* 0x000e640000000800 */
[----:B-1----:R-:W-:-:S05]  /*0e40*/  IMAD.IADD R6, R4, 0x1, R3 ;  /* 0x0000000104067824 */ /* 0x002fca00078e0203 */
[----:B------:R-:W-:Y:S04]  /*0e50*/  STS [R13], R6 ;  /* 0x000000060d007388 */ /* 0x000fe80000000800 */
[----:B------:R-:W1:Y:S02]  /*0e60*/  LDS R3, [R13+0x4] ;  /* 0x000004000d037984 */ /* 0x000e640000000800 */
[----:B-1----:R-:W-:-:S05]  /*0e70*/  IMAD.IADD R0, R6, 0x1, R3 ;  /* 0x0000000106007824 */ /* 0x002fca00078e0203 */
[----:B------:R1:W-:Y:S02]  /*0e80*/  STS [R13], R0 ;  /* 0x000000000d007388 */ /* 0x0003e40000000800 */
.L_x_31:
[----:B------:R-:W-:Y:S05]  /*0e90*/  BSYNC.RECONVERGENT B0 ;  /* 0x0000000000007941 */ /* 0x000fea0003800200 */
.L_x_30:
[----:B------:R-:W-:Y:S05]  /*0ea0*/  @!P1 EXIT ;  /* 0x000000000000994d */ /* 0x000fea0003800000 */
[----:B------:R-:W5:Y:S01]  /*0eb0*/  S2UR UR5, SR_CgaCtaId ;  /* 0x00000000000579c3 */ /* 0x000f620000008800 */
[----:B------:R-:W-:-:S07]  /*0ec0*/  UMOV UR4, 0x400 ;  /* 0x0000040000047882 */ /* 0x000fce0000000000 */
[----:B------:R-:W0:Y:S08]  /*0ed0*/  LDC R7, c[0x0][0x370] ;  /* 0x0000dc00ff077b82 */ /* 0x000e300000000800 */
[----:B-12---:R-:W1:Y:S01]  /*0ee0*/  LDC.64 R2, c[0x0][0x388] ;  /* 0x0000e200ff027b82 */ /* 0x006e620000000a00 */
[----:B-----5:R-:W-:Y:S01]  /*0ef0*/  ULEA UR4, UR5, UR4, 0x18 ;  /* 0x0000000405047291 */ /* 0x020fe2000f8ec0ff */
[----:B0-----:R-:W-:-:S08]  /*0f00*/  IMAD R7, R7, UR6, RZ ;  /* 0x0000000607077c24 */ /* 0x001fd0000f8e02ff */
[----:B---3--:R-:W0:Y:S01]  /*0f10*/  LDS R5, [UR4] ;  /* 0x00000004ff057984 */ /* 0x008e220008000800 */
[----:B-1----:R-:W-:-:S05]  /*0f20*/  IMAD.WIDE.U32 R2, R7, 0x4, R2 ;  /* 0x0000000407027825 */ /* 0x002fca00078e0002 */
[----:B0-----:R-:W-:Y:S01]  /*0f30*/  STG.E desc[UR8][R2.64], R5 ;  /* 0x0000000502007986 */ /* 0x001fe2000c101908 */
[----:B------:R-:W-:Y:S05]  /*0f40*/  EXIT ;  /* 0x000000000000794d */ /* 0x000fea0003800000 */
.L_x_32:
        /* <DEDUP_REMOVED lines=11> */
.L_x_44:


//--------------------- .text.exclusive_scan_block --------------------------
	.section	.text.exclusive_scan_block,"ax",@progbits
	.align	128
        .global         exclusive_scan_block
        .type           exclusive_scan_block,@function
        .size           exclusive_scan_block,(.L_x_45 - exclusive_scan_block)
        .other          exclusive_scan_block,@"STO_CUDA_ENTRY STV_DEFAULT"
exclusive_scan_block:
.text.exclusive_scan_block:
[----:B------:R-:W-:Y:S01]  /*0000*/  LDC R1, c[0x0][0x37c] ;  /* 0x0000df00ff017b82 */ /* 0x000fe20000000800 */
[----:B------:R-:W0:Y:S01]  /*0010*/  S2R R7, SR_TID.X ;  /* 0x0000000000077919 */ /* 0x000e220000002100 */
[----:B------:R-:W1:Y:S06]  /*0020*/  LDCU UR4, c[0x0][0x388] ;  /* 0x00007100ff0477ac */ /* 0x000e6c0008000800 */
[----:B------:R-:W2:Y:S01]  /*0030*/  LDC.64 R4, c[0x0][0x380] ;  /* 0x0000e000ff047b82 */ /* 0x000ea20000000a00 */
[----:B------:R-:W3:Y:S01]  /*0040*/  LDCU.64 UR6, c[0x0][0x358] ;  /* 0x00006b00ff0677ac */ /* 0x000ee20008000a00 */
[----:B-1----:R-:W-:-:S06]  /*0050*/  UIADD3 UR4, UPT, UPT, UR4, 0x1, URZ ;  /* 0x0000000104047890 */ /* 0x002fcc000fffe0ff */
[C---:B0-----:R-:W-:Y:S01]  /*0060*/  ISETP.GE.U32.AND P0, PT, R7.reuse, UR4, PT ;  /* 0x0000000407007c0c */ /* 0x041fe2000bf06070 */
[----:B--2---:R-:W-:-:S12]  /*0070*/  IMAD.WIDE.U32 R2, R7, 0x4, R4 ;  /* 0x0000000407027825 */ /* 0x004fd800078e0004 */
[----:B---3--:R-:W2:Y:S01]  /*0080*/  @!P0 LDG.E R9, desc[UR6][R2.64] ;  /* 0x0000000602098981 */ /* 0x008ea2000c1e1900 */
[----:B------:R-:W0:Y:S01]  /*0090*/  S2UR UR5, SR_CgaCtaId ;  /* 0x00000000000579c3 */ /* 0x000e220000008800 */
[----:B------:R-:W-:Y:S01]  /*00a0*/  LOP3.LUT R6, R7, 0x1f, RZ, 0xc0, !PT ;  /* 0x0000001f07067812 */ /* 0x000fe200078ec0ff */
[----:B------:R-:W-:Y:S01]  /*00b0*/  UMOV UR4, 0x400 ;  /* 0x0000040000047882 */ /* 0x000fe20000000000 */
[----:B------:R-:W-:Y:S01]  /*00c0*/  BSSY.RECONVERGENT B0, `(.L_x_33) ;  /* 0x0000023000007945 */ /* 0x000fe20003800200 */
[----:B------:R-:W-:Y:S01]  /*00d0*/  IMAD.MOV.U32 R11, RZ, RZ, RZ ;  /* 0x000000ffff0b7224 */ /* 0x000fe200078e00ff */
[----:B------:R-:W-:Y:S01]  /*00e0*/  ISETP.NE.AND P1, PT, R6, RZ, PT ;  /* 0x000000ff0600720c */ /* 0x000fe20003f25270 */
[----:B0-----:R-:W-:-:S06]  /*00f0*/  ULEA UR4, UR5, UR4, 0x18 ;  /* 0x0000000405047291 */ /* 0x001fcc000f8ec0ff */
[----:B------:R-:W-:-:S05]  /*0100*/  LEA R0, R7, UR4, 0x2 ;  /* 0x0000000407007c11 */ /* 0x000fca000f8e10ff */
[----:B--2---:R0:W-:Y:S04]  /*0110*/  @!P0 STS [R0], R9 ;  /* 0x0000000900008388 */ /* 0x0041e80000000800 */
[----:B------:R0:W-:Y:S01]  /*0120*/  @P0 STS [R0], RZ ;  /* 0x000000ff00000388 */ /* 0x0001e20000000800 */
[----:B------:R-:W-:Y:S01]  /*0130*/  @P0 IMAD.MOV.U32 R9, RZ, RZ, RZ ;  /* 0x000000ffff090224 */ /* 0x000fe200078e00ff */
[----:B------:R-:W-:Y:S06]  /*0140*/  BAR.SYNC.DEFER_BLOCKING 0x0 ;  /* 0x0000000000007b1d */ /* 0x000fec0000010000 */
[----:B0-----:R-:W-:Y:S05]  /*0150*/  @!P1 BRA `(.L_x_34) ;  /* 0x0000000000649947 */ /* 0x001fea0003800000 */
[----:B------:R-:W0:Y:S01]  /*0160*/  LDS R8, [R0+-0x4] ;  /* 0xfffffc0000087984 */ /* 0x000e220000000800 */
[----:B------:R-:W-:Y:S01]  /*0170*/  ISETP.NE.AND P0, PT, R6, 0x1, PT ;  /* 0x000000010600780c */ /* 0x000fe20003f05270 */
[----:B------:R-:W-:Y:S01]  /*0180*/  BSSY.RECONVERGENT B1, `(.L_x_35) ;  /* 0x0000015000017945 */ /* 0x000fe20003800200 */
[----:B0-----:R-:W-:-:S05]  /*0190*/  IMAD.IADD R9, R8, 0x1, R9 ;  /* 0x0000000108097824 */ /* 0x001fca00078e0209 */
[----:B------:R0:W-:Y:S06]  /*01a0*/  STS [R0], R9 ;  /* 0x0000000900007388 */ /* 0x0001ec0000000800 */
[----:B------:R-:W-:Y:S05]  /*01b0*/  @!P0 BRA `(.L_x_36) ;  /* 0x0000000000448947 */ /* 0x000fea0003800000 */
[----:B------:R-:W0:Y:S01]  /*01c0*/  LDS R8, [R0+-0x8] ;  /* 0xfffff80000087984 */ /* 0x000e220000000800 */
[----:B------:R-:W-:Y:S01]  /*01d0*/  ISETP.GE.U32.AND P0, PT, R6, 0x4, PT ;  /* 0x000000040600780c */ /* 0x000fe20003f06070 */
[----:B0-----:R-:W-:-:S05]  /*01e0*/  IMAD.IADD R9, R9, 0x1, R8 ;  /* 0x0000000109097824 */ /* 0x001fca00078e0208 */
[----:B------:R1:W-:Y:S07]  /*01f0*/  STS [R0], R9 ;  /* 0x0000000900007388 */ /* 0x0003ee0000000800 */
[----:B------:R-:W-:Y:S05]  /*0200*/  @!P0 BRA `(.L_x_36) ;  /* 0x0000000000308947 */ /* 0x000fea0003800000 */
[----:B------:R-:W1:Y:S01]  /*0210*/  LDS R8, [R0+-0x10] ;  /* 0xfffff00000087984 */ /* 0x000e620000000800 */
[----:B------:R-:W-:Y:S01]  /*0220*/  ISETP.GE.U32.AND P0, PT, R6, 0x8, PT ;  /* 0x000000080600780c */ /* 0x000fe20003f06070 */
[----:B-1----:R-:W-:-:S05]  /*0230*/  IMAD.IADD R9, R9, 0x1, R8 ;  /* 0x0000000109097824 */ /* 0x002fca00078e0208 */
[----:B------:R2:W-:Y:S07]  /*0240*/  STS [R0], R9 ;  /* 0x0000000900007388 */ /* 0x0005ee0000000800 */
[----:B------:R-:W-:Y:S05]  /*0250*/  @!P0 BRA `(.L_x_36) ;  /* 0x00000000001c8947 */ /* 0x000fea0003800000 */
[----:B------:R-:W0:Y:S01]  /*0260*/  LDS R8, [R0+-0x20] ;  /* 0xffffe00000087984 */ /* 0x000e220000000800 */
[----:B------:R-:W-:Y:S01]  /*0270*/  ISETP.GE.U32.AND P0, PT, R6, 0x10, PT ;  /* 0x000000100600780c */ /* 0x000fe20003f06070 */
[----:B0-----:R-:W-:-:S05]  /*0280*/  IMAD.IADD R11, R9, 0x1, R8 ;  /* 0x00000001090b7824 */ /* 0x001fca00078e0208 */
[----:B------:R-:W-:Y:S07]  /*0290*/  STS [R0], R11 ;  /* 0x0000000b00007388 */ /* 0x000fee0000000800 */
[----:B------:R-:W2:Y:S02]  /*02a0*/  @P0 LDS R8, [R0+-0x40] ;  /* 0xffffc00000080984 */ /* 0x000ea40000000800 */
[----:B--2---:R-:W-:-:S05]  /*02b0*/  @P0 IMAD.IADD R9, R11, 0x1, R8 ;  /* 0x000000010b090824 */ /* 0x004fca00078e0208 */
[----:B------:R3:W-:Y:S02]  /*02c0*/  @P0 STS [R0], R9 ;  /* 0x0000000900000388 */ /* 0x0007e40000000800 */
.L_x_36:
[----:B------:R-:W-:Y:S05]  /*02d0*/  BSYNC.RECONVERGENT B1 ;  /* 0x0000000000017941 */ /* 0x000fea0003800200 */
.L_x_35:
[----:B------:R4:W0:Y:S02]  /*02e0*/  LDS R11, [R0+-0x4] ;  /* 0xfffffc00000b7984 */ /* 0x0008240000000800 */
.L_x_34:
[----:B------:R-:W-:Y:S05]  /*02f0*/  BSYNC.RECONVERGENT B0 ;  /* 0x0000000000007941 */ /* 0x000fea0003800200 */
.L_x_33:
[----:B------:R-:W-:Y:S01]  /*0300*/  BAR.SYNC.DEFER_BLOCKING 0x0 ;  /* 0x0000000000007b1d */ /* 0x000fe20000010000 */
[----:B------:R-:W-:Y:S01]  /*0310*/  ISETP.NE.AND P0, PT, R6, 0x1f, PT ;  /* 0x0000001f0600780c */ /* 0x000fe20003f05270 */
[----:B------:R-:W-:Y:S01]  /*0320*/  VIADD R10, R7, 0xffffffe0 ;  /* 0xffffffe0070a7836 */ /* 0x000fe20000000000 */
[----:B------:R-:W-:-:S03]  /*0330*/  SHF.R.U32.HI R6, RZ, 0x3, R7 ;  /* 0x00000003ff067819 */ /* 0x000fc60000011607 */
[----:B------:R-:W-:Y:S01]  /*0340*/  BSSY.RECONVERGENT B0, `(.L_x_37) ;  /* 0x0000021000007945 */ /* 0x000fe20003800200 */
[----:B------:R-:W-:-:S07]  /*0350*/  LOP3.LUT R6, R6, 0x7c, RZ, 0xc0, !PT ;  /* 0x0000007c06067812 */ /* 0x000fce00078ec0ff */
[----:B0123--:R-:W0:Y:S04]  /*0360*/  @!P0 LDS R9, [R0] ;  /* 0x0000000000098984 */ /* 0x00fe280000000800 */
[----:B0-----:R0:W-:Y:S01]  /*0370*/  @!P0 STS [R6+UR4], R9 ;  /* 0x0000000906008988 */ /* 0x0011e20008000804 */
[----:B------:R-:W-:Y:S01]  /*0380*/  BAR.SYNC.DEFER_BLOCKING 0x0 ;  /* 0x0000000000007b1d */ /* 0x000fe20000010000 */
[----:B------:R-:W-:-:S05]  /*0390*/  ISETP.GE.U32.AND P0, PT, R10, -0x1f, PT ;  /* 0xffffffe10a00780c */ /* 0x000fca0003f06070 */
[----:B------:R0:W1:Y:S08]  /*03a0*/  LDS R8, [R0] ;  /* 0x0000000000087984 */ /* 0x0000700000000800 */
[----:B0-----:R-:W-:Y:S05]  /*03b0*/  @!P0 BRA `(.L_x_38) ;  /* 0x0000000000648947 */ /* 0x001fea0003800000 */
[----:B------:R-:W1:Y:S01]  /*03c0*/  LDS R9, [R0+-0x4] ;  /* 0xfffffc0000097984 */ /* 0x000e620000000800 */
[----:B------:R-:W-:Y:S01]  /*03d0*/  ISETP.GE.U32.AND P0, PT, R7, 0x2, PT ;  /* 0x000000020700780c */ /* 0x000fe20003f06070 */
[----:B------:R-:W-:Y:S01]  /*03e0*/  BSSY.RECONVERGENT B1, `(.L_x_39) ;  /* 0x0000015000017945 */ /* 0x000fe20003800200 */
[----:B-1----:R-:W-:-:S05]  /*03f0*/  IMAD.IADD R9, R8, 0x1, R9 ;  /* 0x0000000108097824 */ /* 0x002fca00078e0209 */
        /* <DEDUP_REMOVED lines=12> */
[----:B------:R-:W2:Y:S01]  /*04c0*/  LDS R8, [R0+-0x20] ;  /* 0xffffe00000087984 */ /* 0x000ea20000000800 */
[----:B------:R-:W-:Y:S01]  /*04d0*/  ISETP.GE.U32.AND P0, PT, R7, 0x10, PT ;  /* 0x000000100700780c */ /* 0x000fe20003f06070 */
[----:B--2---:R-:W-:-:S05]  /*04e0*/  IMAD.IADD R9, R9, 0x1, R8 ;  /* 0x0000000109097824 */ /* 0x004fca00078e0208 */
[----:B------:R-:W-:Y:S07]  /*04f0*/  STS [R0], R9 ;  /* 0x0000000900007388 */ /* 0x000fee0000000800 */
[----:B------:R-:W0:Y:S02]  /*0500*/  @P0 LDS R8, [R0+-0x40] ;  /* 0xffffc00000080984 */ /* 0x000e240000000800 */
[----:B0-----:R-:W-:-:S05]  /*0510*/  @P0 IMAD.IADD R13, R9, 0x1, R8 ;  /* 0x00000001090d0824 */ /* 0x001fca00078e0208 */
[----:B------:R3:W-:Y:S02]  /*0520*/  @P0 STS [R0], R13 ;  /* 0x0000000d00000388 */ /* 0x0007e40000000800 */
.L_x_40:
[----:B------:R-:W-:Y:S05]  /*0530*/  BSYNC.RECONVERGENT B1 ;  /* 0x0000000000017941 */ /* 0x000fea0003800200 */
.L_x_39:
[----:B01234-:R-:W0:Y:S02]  /*0540*/  LDS R0, [R0+-0x4] ;  /* 0xfffffc0000007984 */ /* 0x01fe240000000800 */
.L_x_38:
[----:B------:R-:W-:Y:S05]  /*0550*/  BSYNC.RECONVERGENT B0 ;  /* 0x0000000000007941 */ /* 0x000fea0003800200 */
.L_x_37:
[----:B------:R-:W-:Y:S01]  /*0560*/  BAR.SYNC.DEFER_BLOCKING 0x0 ;  /* 0x0000000000007b1d */ /* 0x000fe20000010000 */
[C---:B------:R-:W-:Y:S02]  /*0570*/  ISETP.GE.U32.AND P0, PT, R7.reuse, 0x20, PT ;  /* 0x000000200700780c */ /* 0x040fe40003f06070 */
[----:B------:R-:W-:-:S11]  /*0580*/  ISETP.NE.AND P1, PT, R7, RZ, PT ;  /* 0x000000ff0700720c */ /* 0x000fd60003f25270 */
[----:B------:R-:W2:Y:S02]  /*0590*/  @P0 LDS R6, [R6+UR4+-0x4] ;  /* 0xfffffc0406060984 */ /* 0x000ea40008000800 */
[----:B--2---:R-:W-:Y:S01]  /*05a0*/  @P0 IMAD.IADD R11, R11, 0x1, R6 ;  /* 0x000000010b0b0824 */ /* 0x004fe200078e0206 */
[----:B------:R-:W-:Y:S06]  /*05b0*/  BAR.SYNC.DEFER_BLOCKING 0x0 ;  /* 0x0000000000007b1d */ /* 0x000fec0000010000 */
[----:B------:R2:W-:Y:S02]  /*05c0*/  STG.E desc[UR6][R2.64], R11 ;  /* 0x0000000b02007986 */ /* 0x0005e4000c101906 */
[----:B------:R-:W-:Y:S06]  /*05d0*/  BAR.SYNC.DEFER_BLOCKING 0x0 ;  /* 0x0000000000007b1d */ /* 0x000fec0000010000 */
[----:B------:R-:W-:Y:S05]  /*05e0*/  @P1 EXIT ;  /* 0x000000000000194d */ /* 0x000fea0003800000 */
[----:B--2---:R-:W2:Y:S02]  /*05f0*/  LDC R3, c[0x0][0x360] ;  /* 0x0000d800ff037b82 */ /* 0x004ea40000000800 */
[----:B--2---:R-:W-:-:S04]  /*0600*/  VIADD R3, R3, 0xffffffff ;  /* 0xffffffff03037836 */ /* 0x004fc80000000000 */
[----:B------:R-:W-:-:S06]  /*0610*/  IMAD.WIDE.U32 R4, R3, 0x4, R4 ;  /* 0x0000000403047825 */ /* 0x000fcc00078e0004 */
[----:B------:R-:W2:Y:S01]  /*0620*/  LDG.E R5, desc[UR6][R4.64] ;  /* 0x0000000604057981 */ /* 0x000ea2000c1e1900 */
[----:B------:R-:W2:Y:S03]  /*0630*/  LDC.64 R2, c[0x0][0x390] ;  /* 0x0000e400ff027b82 */ /* 0x000ea60000000a00 */
[----:B--2---:R-:W-:Y:S01]  /*0640*/  STG.E desc[UR6][R2.64], R5 ;  /* 0x0000000502007986 */ /* 0x004fe2000c101906 */
[----:B------:R-:W-:Y:S05]  /*0650*/  EXIT ;  /* 0x000000000000794d */ /* 0x000fea0003800000 */
.L_x_41:
        /* <DEDUP_REMOVED lines=10> */
.L_x_45:


//--------------------- .nv.shared.split_move     --------------------------
	.section	.nv.shared.split_move,"aw",@nobits
	.sectionflags	@""
	.align	16
	.zero		1024


//--------------------- .nv.shared.reserved.0     --------------------------
	.section	.nv.shared.reserved.0,"aw",@nobits
	.weak		__nv_reservedSMEM_offset_0_alias
	.size		__nv_reservedSMEM_offset_0_alias, 0, 64
	.other		__nv_reservedSMEM_offset_0_alias,@"STO_CUDA_RESERVED_SHARED STV_DEFAULT"
__nv_reservedSMEM_offset_0_alias:
	.zero		0
	.zero		64


//--------------------- .nv.shared.compact_move   --------------------------
	.section	.nv.shared.compact_move,"aw",@nobits
	.sectionflags	@""
	.align	16
	.zero		1024


//--------------------- .nv.shared.compact_count  --------------------------
	.section	.nv.shared.compact_count,"aw",@nobits
	.sectionflags	@""
	.align	16
.nv.shared.compact_count:
	.zero		1536


//--------------------- .nv.shared.exclusive_scan_block --------------------------
	.section	.nv.shared.exclusive_scan_block,"aw",@nobits
	.sectionflags	@""
	.align	16
	.zero		1024


//--------------------- .nv.constant0.split_move  --------------------------
	.section	.nv.constant0.split_move,"a",@progbits
	.sectionflags	@""
	.align	4
.nv.constant0.split_move:
	.zero		940


//--------------------- .nv.constant0.compact_move --------------------------
	.section	.nv.constant0.compact_move,"a",@progbits
	.sectionflags	@""
	.align	4
.nv.constant0.compact_move:
	.zero		940


//--------------------- .nv.constant0.compact_count --------------------------
	.section	.nv.constant0.compact_count,"a",@progbits
	.sectionflags	@""
	.align	4
.nv.constant0.compact_count:
	.zero		932


//--------------------- .nv.constant0.exclusive_scan_block --------------------------
	.section	.nv.constant0.exclusive_scan_block,"a",@progbits
	.sectionflags	@""
	.align	4
.nv.constant0.exclusive_scan_block:
	.zero		920


//--------------------- SYMBOLS --------------------------

	.type		.nv.reservedSmem.offset0,@object
	.size		.nv.reservedSmem.offset0,0x4
	.type		.nv.reservedSmem.cap,@object
	.size		.nv.reservedSmem.cap,0x4
